//
// Generated by NVIDIA NVVM Compiler
//
// Compiler Build ID: CL-36424714
// Cuda compilation tools, release 13.0, V13.0.88
// Based on NVVM 20.0.0
//

.version 9.0
.target sm_100
.address_size 64

	// .globl	vanity_evm_search
.const .align 8 .b8 RC[192] = {1, 0, 0, 0, 0, 0, 0, 0, 130, 128, 0, 0, 0, 0, 0, 0, 138, 128, 0, 0, 0, 0, 0, 128, 0, 128, 0, 128, 0, 0, 0, 128, 139, 128, 0, 0, 0, 0, 0, 0, 1, 0, 0, 128, 0, 0, 0, 0, 129, 128, 0, 128, 0, 0, 0, 128, 9, 128, 0, 0, 0, 0, 0, 128, 138, 0, 0, 0, 0, 0, 0, 0, 136, 0, 0, 0, 0, 0, 0, 0, 9, 128, 0, 128, 0, 0, 0, 0, 10, 0, 0, 128, 0, 0, 0, 0, 139, 128, 0, 128, 0, 0, 0, 0, 139, 0, 0, 0, 0, 0, 0, 128, 137, 128, 0, 0, 0, 0, 0, 128, 3, 128, 0, 0, 0, 0, 0, 128, 2, 128, 0, 0, 0, 0, 0, 128, 128, 0, 0, 0, 0, 0, 0, 128, 10, 128, 0, 0, 0, 0, 0, 0, 10, 0, 0, 128, 0, 0, 0, 128, 129, 128, 0, 128, 0, 0, 0, 128, 128, 128, 0, 0, 0, 0, 0, 128, 1, 0, 0, 128, 0, 0, 0, 0, 8, 128, 0, 128, 0, 0, 0, 128};
.const .align 4 .b8 ROTL[100] = {0, 0, 0, 0, 1, 0, 0, 0, 62, 0, 0, 0, 28, 0, 0, 0, 27, 0, 0, 0, 36, 0, 0, 0, 44, 0, 0, 0, 6, 0, 0, 0, 55, 0, 0, 0, 20, 0, 0, 0, 3, 0, 0, 0, 10, 0, 0, 0, 43, 0, 0, 0, 25, 0, 0, 0, 39, 0, 0, 0, 41, 0, 0, 0, 45, 0, 0, 0, 15, 0, 0, 0, 21, 0, 0, 0, 8, 0, 0, 0, 18, 0, 0, 0, 2, 0, 0, 0, 61, 0, 0, 0, 56, 0, 0, 0, 14};

.visible .entry vanity_evm_search(
	.param .u64 .ptr .align 1 vanity_evm_search_param_0,
	.param .u64 .ptr .align 1 vanity_evm_search_param_1,
	.param .u64 .ptr .align 1 vanity_evm_search_param_2,
	.param .u64 .ptr .align 1 vanity_evm_search_param_3,
	.param .u64 .ptr .align 1 vanity_evm_search_param_4,
	.param .u32 vanity_evm_search_param_5,
	.param .u32 vanity_evm_search_param_6
)
{
	.local .align 16 .b8 	__local_depot0[32];
	.reg .b64 	%SP;
	.reg .b64 	%SPL;
	.reg .pred 	%p<8>;
	.reg .b16 	%rs<30>;
	.reg .b32 	%r<179>;
	.reg .b64 	%rd<367>;

	mov.u64 	%SPL, __local_depot0;
	ld.param.u64 	%rd86, [vanity_evm_search_param_0];
	ld.param.u32 	%r8, [vanity_evm_search_param_5];
	ld.param.u32 	%r9, [vanity_evm_search_param_6];
	cvta.to.global.u64 	%rd1, %rd86;
	mov.u32 	%r10, %ctaid.x;
	mov.u32 	%r11, %ntid.x;
	mov.u32 	%r12, %tid.x;
	mad.lo.s32 	%r1, %r10, %r11, %r12;
	setp.lt.s32 	%p1, %r9, 1;
	@%p1 bra 	$L__BB0_9;
	shl.b32 	%r14, %r1, 2;
	mul.wide.s32 	%rd87, %r14, 8;
	add.s64 	%rd88, %rd1, %rd87;
	ld.global.u64 	%rd2, [%rd88+8];
	ld.global.u64 	%rd3, [%rd88+16];
	ld.global.u64 	%rd4, [%rd88+24];
	add.u64 	%rd5, %SPL, 0;
	ld.global.u64 	%rd340, [%rd88];
	ld.const.u32 	%r15, [ROTL+4];
	ld.const.u32 	%r16, [ROTL+8];
	ld.const.u32 	%r17, [ROTL+16];
	ld.const.u32 	%r18, [ROTL+20];
	ld.const.u32 	%r19, [ROTL+24];
	ld.const.u32 	%r20, [ROTL+28];
	ld.const.u32 	%r21, [ROTL+32];
	ld.const.u32 	%r22, [ROTL+36];
	ld.const.u32 	%r23, [ROTL+48];
	ld.const.u32 	%r24, [ROTL+52];
	ld.const.u32 	%r25, [ROTL+56];
	ld.const.u32 	%r26, [ROTL+60];
	ld.const.u32 	%r27, [ROTL+64];
	ld.const.u32 	%r28, [ROTL+68];
	ld.const.u32 	%r29, [ROTL+72];
	ld.const.u32 	%r30, [ROTL+76];
	ld.const.u32 	%r31, [ROTL+80];
	ld.const.u32 	%r32, [ROTL+84];
	ld.const.u32 	%r33, [ROTL+88];
	ld.const.u32 	%r34, [ROTL+92];
	ld.const.u32 	%r35, [ROTL+96];
	sub.s32 	%r36, 64, %r15;
	cvt.u64.u32 	%rd7, %r36;
	sub.s32 	%r37, 64, %r16;
	cvt.u64.u32 	%rd8, %r37;
	sub.s32 	%r38, 64, %r17;
	cvt.u64.u32 	%rd9, %r38;
	sub.s32 	%r39, 64, %r18;
	cvt.u64.u32 	%rd10, %r39;
	sub.s32 	%r40, 64, %r19;
	cvt.u64.u32 	%rd11, %r40;
	sub.s32 	%r41, 64, %r20;
	cvt.u64.u32 	%rd12, %r41;
	sub.s32 	%r42, 64, %r21;
	cvt.u64.u32 	%rd13, %r42;
	sub.s32 	%r43, 64, %r22;
	cvt.u64.u32 	%rd14, %r43;
	sub.s32 	%r44, 64, %r23;
	cvt.u64.u32 	%rd15, %r44;
	sub.s32 	%r45, 64, %r24;
	cvt.u64.u32 	%rd16, %r45;
	sub.s32 	%r46, 64, %r25;
	cvt.u64.u32 	%rd17, %r46;
	sub.s32 	%r47, 64, %r26;
	cvt.u64.u32 	%rd18, %r47;
	sub.s32 	%r48, 64, %r27;
	cvt.u64.u32 	%rd19, %r48;
	sub.s32 	%r49, 64, %r28;
	cvt.u64.u32 	%rd20, %r49;
	sub.s32 	%r50, 64, %r29;
	cvt.u64.u32 	%rd21, %r50;
	sub.s32 	%r51, 64, %r30;
	cvt.u64.u32 	%rd22, %r51;
	sub.s32 	%r52, 64, %r31;
	cvt.u64.u32 	%rd23, %r52;
	sub.s32 	%r53, 64, %r32;
	cvt.u64.u32 	%rd24, %r53;
	sub.s32 	%r54, 64, %r33;
	cvt.u64.u32 	%rd25, %r54;
	sub.s32 	%r55, 64, %r34;
	cvt.u64.u32 	%rd26, %r55;
	sub.s32 	%r56, 64, %r35;
	cvt.u64.u32 	%rd27, %r56;
	mov.b32 	%r176, 0;
	ld.const.u32 	%r78, [ROTL];
	ld.const.u32 	%r86, [ROTL+12];
	ld.const.u32 	%r102, [ROTL+40];
	ld.const.u32 	%r106, [ROTL+44];
$L__BB0_2:
	cvt.u64.u32 	%rd94, %r176;
	add.s64 	%rd340, %rd340, %rd94;
	mov.b32 	%r177, 0;
	mov.b64 	%rd358, -9223372036854775808;
	mov.b64 	%rd350, 1;
	mov.b64 	%rd342, 0;
	mov.u64 	%rd341, RC;
	mov.u64 	%rd343, %rd342;
	mov.u64 	%rd344, %rd342;
	mov.u64 	%rd345, %rd342;
	mov.u64 	%rd346, %rd342;
	mov.u64 	%rd347, %rd342;
	mov.u64 	%rd348, %rd342;
	mov.u64 	%rd349, %rd342;
	mov.u64 	%rd351, %rd342;
	mov.u64 	%rd352, %rd342;
	mov.u64 	%rd353, %rd342;
	mov.u64 	%rd354, %rd342;
	mov.u64 	%rd355, %rd342;
	mov.u64 	%rd356, %rd342;
	mov.u64 	%rd357, %rd342;
	mov.u64 	%rd359, %rd342;
	mov.u64 	%rd360, %rd342;
	mov.u64 	%rd361, %rd342;
	mov.u64 	%rd362, %rd342;
	mov.u64 	%rd363, %rd342;
	mov.u64 	%rd364, %rd342;
	mov.u64 	%rd365, %rd342;
	mov.u64 	%rd366, %rd342;
$L__BB0_3:
	xor.b64  	%rd95, %rd347, %rd342;
	xor.b64  	%rd96, %rd95, %rd352;
	xor.b64  	%rd97, %rd96, %rd357;
	xor.b64  	%rd98, %rd97, %rd362;
	xor.b64  	%rd99, %rd348, %rd343;
	xor.b64  	%rd100, %rd99, %rd353;
	xor.b64  	%rd101, %rd100, %rd358;
	xor.b64  	%rd102, %rd101, %rd363;
	xor.b64  	%rd103, %rd349, %rd344;
	xor.b64  	%rd104, %rd103, %rd354;
	xor.b64  	%rd105, %rd104, %rd359;
	xor.b64  	%rd106, %rd105, %rd364;
	xor.b64  	%rd107, %rd350, %rd345;
	xor.b64  	%rd108, %rd107, %rd355;
	xor.b64  	%rd109, %rd108, %rd360;
	xor.b64  	%rd110, %rd109, %rd365;
	xor.b64  	%rd111, %rd351, %rd346;
	xor.b64  	%rd112, %rd111, %rd356;
	xor.b64  	%rd113, %rd112, %rd361;
	xor.b64  	%rd114, %rd113, %rd366;
	mov.b64 	{%r58, %r59}, %rd102;
	shf.l.wrap.b32 	%r60, %r58, %r59, 1;
	shf.l.wrap.b32 	%r61, %r59, %r58, 1;
	mov.b64 	%rd115, {%r61, %r60};
	xor.b64  	%rd116, %rd115, %rd114;
	mov.b64 	{%r62, %r63}, %rd106;
	shf.l.wrap.b32 	%r64, %r62, %r63, 1;
	shf.l.wrap.b32 	%r65, %r63, %r62, 1;
	mov.b64 	%rd117, {%r65, %r64};
	xor.b64  	%rd118, %rd117, %rd98;
	mov.b64 	{%r66, %r67}, %rd110;
	shf.l.wrap.b32 	%r68, %r66, %r67, 1;
	shf.l.wrap.b32 	%r69, %r67, %r66, 1;
	mov.b64 	%rd119, {%r69, %r68};
	xor.b64  	%rd120, %rd119, %rd102;
	mov.b64 	{%r70, %r71}, %rd114;
	shf.l.wrap.b32 	%r72, %r70, %r71, 1;
	shf.l.wrap.b32 	%r73, %r71, %r70, 1;
	mov.b64 	%rd121, {%r73, %r72};
	xor.b64  	%rd122, %rd121, %rd106;
	mov.b64 	{%r74, %r75}, %rd98;
	shf.l.wrap.b32 	%r76, %r74, %r75, 1;
	shf.l.wrap.b32 	%r77, %r75, %r74, 1;
	mov.b64 	%rd123, {%r77, %r76};
	xor.b64  	%rd124, %rd123, %rd110;
	xor.b64  	%rd125, %rd342, %rd116;
	xor.b64  	%rd126, %rd343, %rd118;
	xor.b64  	%rd127, %rd344, %rd120;
	xor.b64  	%rd128, %rd345, %rd122;
	xor.b64  	%rd129, %rd346, %rd124;
	xor.b64  	%rd130, %rd347, %rd116;
	xor.b64  	%rd131, %rd348, %rd118;
	xor.b64  	%rd132, %rd349, %rd120;
	xor.b64  	%rd133, %rd350, %rd122;
	xor.b64  	%rd134, %rd351, %rd124;
	xor.b64  	%rd135, %rd352, %rd116;
	xor.b64  	%rd136, %rd353, %rd118;
	xor.b64  	%rd137, %rd354, %rd120;
	xor.b64  	%rd138, %rd355, %rd122;
	xor.b64  	%rd139, %rd356, %rd124;
	xor.b64  	%rd140, %rd357, %rd116;
	xor.b64  	%rd141, %rd358, %rd118;
	xor.b64  	%rd142, %rd359, %rd120;
	xor.b64  	%rd143, %rd360, %rd122;
	xor.b64  	%rd144, %rd361, %rd124;
	xor.b64  	%rd145, %rd362, %rd116;
	xor.b64  	%rd146, %rd363, %rd118;
	xor.b64  	%rd147, %rd364, %rd120;
	xor.b64  	%rd148, %rd365, %rd122;
	xor.b64  	%rd149, %rd366, %rd124;
	neg.s32 	%r79, %r78;
	and.b32  	%r80, %r79, 63;
	shr.u64 	%rd150, %rd125, %r80;
	and.b32  	%r81, %r78, 63;
	shl.b64 	%rd151, %rd125, %r81;
	or.b64  	%rd152, %rd151, %rd150;
	shl.b64 	%rd153, %rd126, %r15;
	cvt.u32.u64 	%r83, %rd7;
	shr.u64 	%rd154, %rd126, %r83;
	or.b64  	%rd155, %rd154, %rd153;
	shl.b64 	%rd156, %rd127, %r16;
	cvt.u32.u64 	%r85, %rd8;
	shr.u64 	%rd157, %rd127, %r85;
	or.b64  	%rd158, %rd157, %rd156;
	neg.s32 	%r87, %r86;
	and.b32  	%r88, %r87, 63;
	shr.u64 	%rd159, %rd128, %r88;
	and.b32  	%r89, %r86, 63;
	shl.b64 	%rd160, %rd128, %r89;
	or.b64  	%rd161, %rd160, %rd159;
	shl.b64 	%rd162, %rd129, %r17;
	cvt.u32.u64 	%r91, %rd9;
	shr.u64 	%rd163, %rd129, %r91;
	or.b64  	%rd164, %rd163, %rd162;
	shl.b64 	%rd165, %rd130, %r18;
	cvt.u32.u64 	%r93, %rd10;
	shr.u64 	%rd166, %rd130, %r93;
	or.b64  	%rd167, %rd166, %rd165;
	shl.b64 	%rd168, %rd131, %r19;
	cvt.u32.u64 	%r95, %rd11;
	shr.u64 	%rd169, %rd131, %r95;
	or.b64  	%rd170, %rd169, %rd168;
	shl.b64 	%rd171, %rd132, %r20;
	cvt.u32.u64 	%r97, %rd12;
	shr.u64 	%rd172, %rd132, %r97;
	or.b64  	%rd173, %rd172, %rd171;
	shl.b64 	%rd174, %rd133, %r21;
	cvt.u32.u64 	%r99, %rd13;
	shr.u64 	%rd175, %rd133, %r99;
	or.b64  	%rd176, %rd175, %rd174;
	shl.b64 	%rd177, %rd134, %r22;
	cvt.u32.u64 	%r101, %rd14;
	shr.u64 	%rd178, %rd134, %r101;
	or.b64  	%rd179, %rd178, %rd177;
	neg.s32 	%r103, %r102;
	and.b32  	%r104, %r103, 63;
	shr.u64 	%rd180, %rd135, %r104;
	and.b32  	%r105, %r102, 63;
	shl.b64 	%rd181, %rd135, %r105;
	or.b64  	%rd182, %rd181, %rd180;
	neg.s32 	%r107, %r106;
	and.b32  	%r108, %r107, 63;
	shr.u64 	%rd183, %rd136, %r108;
	and.b32  	%r109, %r106, 63;
	shl.b64 	%rd184, %rd136, %r109;
	or.b64  	%rd185, %rd184, %rd183;
	shl.b64 	%rd186, %rd137, %r23;
	cvt.u32.u64 	%r111, %rd15;
	shr.u64 	%rd187, %rd137, %r111;
	or.b64  	%rd188, %rd187, %rd186;
	shl.b64 	%rd189, %rd138, %r24;
	cvt.u32.u64 	%r113, %rd16;
	shr.u64 	%rd190, %rd138, %r113;
	or.b64  	%rd191, %rd190, %rd189;
	shl.b64 	%rd192, %rd139, %r25;
	cvt.u32.u64 	%r115, %rd17;
	shr.u64 	%rd193, %rd139, %r115;
	or.b64  	%rd194, %rd193, %rd192;
	shl.b64 	%rd195, %rd140, %r26;
	cvt.u32.u64 	%r117, %rd18;
	shr.u64 	%rd196, %rd140, %r117;
	or.b64  	%rd197, %rd196, %rd195;
	shl.b64 	%rd198, %rd141, %r27;
	cvt.u32.u64 	%r119, %rd19;
	shr.u64 	%rd199, %rd141, %r119;
	or.b64  	%rd200, %rd199, %rd198;
	shl.b64 	%rd201, %rd142, %r28;
	cvt.u32.u64 	%r121, %rd20;
	shr.u64 	%rd202, %rd142, %r121;
	or.b64  	%rd203, %rd202, %rd201;
	shl.b64 	%rd204, %rd143, %r29;
	cvt.u32.u64 	%r123, %rd21;
	shr.u64 	%rd205, %rd143, %r123;
	or.b64  	%rd206, %rd205, %rd204;
	shl.b64 	%rd207, %rd144, %r30;
	cvt.u32.u64 	%r125, %rd22;
	shr.u64 	%rd208, %rd144, %r125;
	or.b64  	%rd209, %rd208, %rd207;
	shl.b64 	%rd210, %rd145, %r31;
	cvt.u32.u64 	%r127, %rd23;
	shr.u64 	%rd211, %rd145, %r127;
	or.b64  	%rd212, %rd211, %rd210;
	shl.b64 	%rd213, %rd146, %r32;
	cvt.u32.u64 	%r129, %rd24;
	shr.u64 	%rd214, %rd146, %r129;
	or.b64  	%rd215, %rd214, %rd213;
	shl.b64 	%rd216, %rd147, %r33;
	cvt.u32.u64 	%r131, %rd25;
	shr.u64 	%rd217, %rd147, %r131;
	or.b64  	%rd218, %rd217, %rd216;
	shl.b64 	%rd219, %rd148, %r34;
	cvt.u32.u64 	%r133, %rd26;
	shr.u64 	%rd220, %rd148, %r133;
	or.b64  	%rd221, %rd220, %rd219;
	shl.b64 	%rd222, %rd149, %r35;
	cvt.u32.u64 	%r135, %rd27;
	shr.u64 	%rd223, %rd149, %r135;
	or.b64  	%rd224, %rd223, %rd222;
	not.b64 	%rd225, %rd182;
	and.b64  	%rd226, %rd212, %rd225;
	not.b64 	%rd227, %rd212;
	and.b64  	%rd228, %rd167, %rd227;
	xor.b64  	%rd343, %rd228, %rd182;
	not.b64 	%rd229, %rd167;
	and.b64  	%rd230, %rd197, %rd229;
	xor.b64  	%rd344, %rd230, %rd212;
	not.b64 	%rd231, %rd197;
	and.b64  	%rd232, %rd152, %rd231;
	xor.b64  	%rd345, %rd232, %rd167;
	not.b64 	%rd233, %rd152;
	and.b64  	%rd234, %rd182, %rd233;
	xor.b64  	%rd346, %rd234, %rd197;
	not.b64 	%rd235, %rd200;
	and.b64  	%rd236, %rd155, %rd235;
	xor.b64  	%rd347, %rd236, %rd170;
	not.b64 	%rd237, %rd155;
	and.b64  	%rd238, %rd185, %rd237;
	xor.b64  	%rd348, %rd238, %rd200;
	not.b64 	%rd239, %rd185;
	and.b64  	%rd240, %rd215, %rd239;
	xor.b64  	%rd349, %rd240, %rd155;
	not.b64 	%rd241, %rd215;
	and.b64  	%rd242, %rd170, %rd241;
	xor.b64  	%rd350, %rd242, %rd185;
	not.b64 	%rd243, %rd170;
	and.b64  	%rd244, %rd200, %rd243;
	xor.b64  	%rd351, %rd244, %rd215;
	not.b64 	%rd245, %rd218;
	and.b64  	%rd246, %rd173, %rd245;
	xor.b64  	%rd352, %rd246, %rd188;
	not.b64 	%rd247, %rd173;
	and.b64  	%rd248, %rd203, %rd247;
	xor.b64  	%rd353, %rd248, %rd218;
	not.b64 	%rd249, %rd203;
	and.b64  	%rd250, %rd158, %rd249;
	xor.b64  	%rd354, %rd250, %rd173;
	not.b64 	%rd251, %rd158;
	and.b64  	%rd252, %rd188, %rd251;
	xor.b64  	%rd355, %rd252, %rd203;
	not.b64 	%rd253, %rd188;
	and.b64  	%rd254, %rd218, %rd253;
	xor.b64  	%rd356, %rd254, %rd158;
	not.b64 	%rd255, %rd161;
	and.b64  	%rd256, %rd191, %rd255;
	xor.b64  	%rd357, %rd256, %rd206;
	not.b64 	%rd257, %rd191;
	and.b64  	%rd258, %rd221, %rd257;
	xor.b64  	%rd358, %rd258, %rd161;
	not.b64 	%rd259, %rd221;
	and.b64  	%rd260, %rd176, %rd259;
	xor.b64  	%rd359, %rd260, %rd191;
	not.b64 	%rd261, %rd176;
	and.b64  	%rd262, %rd206, %rd261;
	xor.b64  	%rd360, %rd262, %rd221;
	not.b64 	%rd263, %rd206;
	and.b64  	%rd264, %rd161, %rd263;
	xor.b64  	%rd361, %rd264, %rd176;
	not.b64 	%rd265, %rd179;
	and.b64  	%rd266, %rd209, %rd265;
	xor.b64  	%rd362, %rd266, %rd224;
	not.b64 	%rd267, %rd209;
	and.b64  	%rd268, %rd164, %rd267;
	xor.b64  	%rd363, %rd268, %rd179;
	not.b64 	%rd269, %rd164;
	and.b64  	%rd270, %rd194, %rd269;
	xor.b64  	%rd364, %rd270, %rd209;
	not.b64 	%rd271, %rd194;
	and.b64  	%rd272, %rd224, %rd271;
	xor.b64  	%rd365, %rd272, %rd164;
	not.b64 	%rd273, %rd224;
	and.b64  	%rd274, %rd179, %rd273;
	xor.b64  	%rd366, %rd274, %rd194;
	ld.const.u64 	%rd275, [%rd341];
	xor.b64  	%rd276, %rd226, %rd275;
	xor.b64  	%rd342, %rd276, %rd152;
	add.s32 	%r177, %r177, 1;
	add.s64 	%rd341, %rd341, 8;
	setp.ne.s32 	%p2, %r177, 24;
	@%p2 bra 	$L__BB0_3;
	setp.lt.s32 	%p3, %r8, 1;
	shr.u64 	%rd277, %rd343, 32;
	cvt.u16.u64 	%rs1, %rd277;
	shr.u64 	%rd278, %rd343, 40;
	cvt.u16.u64 	%rs2, %rd278;
	shr.u64 	%rd279, %rd343, 48;
	cvt.u16.u64 	%rs3, %rd279;
	shr.u64 	%rd280, %rd343, 56;
	cvt.u16.u64 	%rs4, %rd280;
	cvt.u32.u64 	%r136, %rd280;
	cvt.u32.u64 	%r137, %rd279;
	prmt.b32 	%r138, %r137, %r136, 0x3340U;
	{ .reg .b32 tmp; mov.b64 {tmp, %r139}, %rd343; }
	cvt.u32.u64 	%r140, %rd278;
	prmt.b32 	%r141, %r139, %r140, 0x3340U;
	prmt.b32 	%r142, %r141, %r138, 0x5410U;
	st.local.u32 	[%rd5+12], %r142;
	cvt.u16.u64 	%rs5, %rd344;
	shr.u64 	%rd281, %rd344, 8;
	cvt.u16.u64 	%rs6, %rd281;
	shr.u64 	%rd282, %rd344, 16;
	cvt.u16.u64 	%rs7, %rd282;
	shr.u64 	%rd283, %rd344, 24;
	cvt.u16.u64 	%rs8, %rd283;
	shr.u64 	%rd284, %rd344, 32;
	cvt.u16.u64 	%rs9, %rd284;
	shr.u64 	%rd285, %rd344, 40;
	cvt.u16.u64 	%rs10, %rd285;
	shr.u64 	%rd286, %rd344, 48;
	cvt.u16.u64 	%rs11, %rd286;
	shr.u64 	%rd287, %rd344, 56;
	cvt.u16.u64 	%rs12, %rd287;
	cvt.u16.u64 	%rs13, %rd345;
	shr.u64 	%rd288, %rd345, 8;
	cvt.u16.u64 	%rs14, %rd288;
	shr.u64 	%rd289, %rd345, 16;
	cvt.u16.u64 	%rs15, %rd289;
	shr.u64 	%rd290, %rd345, 24;
	cvt.u16.u64 	%rs16, %rd290;
	shr.u64 	%rd291, %rd345, 32;
	cvt.u16.u64 	%rs17, %rd291;
	shr.u64 	%rd292, %rd345, 40;
	cvt.u16.u64 	%rs18, %rd292;
	shr.u64 	%rd293, %rd345, 48;
	cvt.u16.u64 	%rs19, %rd293;
	shr.u64 	%rd294, %rd345, 56;
	cvt.u16.u64 	%rs20, %rd294;
	cvt.u32.u64 	%r143, %rd294;
	cvt.u32.u64 	%r144, %rd293;
	prmt.b32 	%r145, %r144, %r143, 0x3340U;
	{ .reg .b32 tmp; mov.b64 {tmp, %r146}, %rd345; }
	cvt.u32.u64 	%r147, %rd292;
	prmt.b32 	%r148, %r146, %r147, 0x3340U;
	prmt.b32 	%r149, %r148, %r145, 0x5410U;
	cvt.u32.u64 	%r150, %rd290;
	cvt.u32.u64 	%r151, %rd289;
	prmt.b32 	%r152, %r151, %r150, 0x3340U;
	cvt.u32.u64 	%r153, %rd345;
	cvt.u32.u64 	%r154, %rd288;
	prmt.b32 	%r155, %r153, %r154, 0x3340U;
	prmt.b32 	%r156, %r155, %r152, 0x5410U;
	cvt.u32.u64 	%r157, %rd287;
	cvt.u32.u64 	%r158, %rd286;
	prmt.b32 	%r159, %r158, %r157, 0x3340U;
	{ .reg .b32 tmp; mov.b64 {tmp, %r160}, %rd344; }
	cvt.u32.u64 	%r161, %rd285;
	prmt.b32 	%r162, %r160, %r161, 0x3340U;
	prmt.b32 	%r163, %r162, %r159, 0x5410U;
	cvt.u32.u64 	%r164, %rd283;
	cvt.u32.u64 	%r165, %rd282;
	prmt.b32 	%r166, %r165, %r164, 0x3340U;
	cvt.u32.u64 	%r167, %rd344;
	cvt.u32.u64 	%r168, %rd281;
	prmt.b32 	%r169, %r167, %r168, 0x3340U;
	prmt.b32 	%r170, %r169, %r166, 0x5410U;
	st.local.v4.b32 	[%rd5+16], {%r170, %r163, %r156, %r149};
	@%p3 bra 	$L__BB0_10;
	mov.b32 	%r178, 0;
	bra.uni 	$L__BB0_7;
$L__BB0_6:
	add.s32 	%r178, %r178, 1;
	setp.eq.s32 	%p7, %r178, %r8;
	@%p7 bra 	$L__BB0_10;
$L__BB0_7:
	ld.param.u64 	%rd339, [vanity_evm_search_param_4];
	shr.u32 	%r172, %r178, 1;
	cvt.u64.u32 	%rd295, %r172;
	add.s64 	%rd296, %rd5, %rd295;
	ld.local.u8 	%rs21, [%rd296+12];
	and.b32  	%r173, %r178, 1;
	setp.eq.b32 	%p4, %r173, 1;
	shr.u16 	%rs22, %rs21, 4;
	and.b16  	%rs23, %rs21, 15;
	selp.b16 	%rs24, %rs23, %rs22, %p4;
	cvta.to.global.u64 	%rd297, %rd339;
	add.s64 	%rd298, %rd297, %rd295;
	ld.global.u8 	%rs25, [%rd298];
	shr.u16 	%rs26, %rs25, 4;
	and.b16  	%rs27, %rs25, 15;
	selp.b16 	%rs28, %rs27, %rs26, %p4;
	setp.eq.s16 	%p5, %rs24, %rs28;
	@%p5 bra 	$L__BB0_6;
	add.s32 	%r176, %r176, 1;
	setp.ne.s32 	%p6, %r176, %r9;
	@%p6 bra 	$L__BB0_2;
$L__BB0_9:
	ret;
$L__BB0_10:
	ld.param.u64 	%rd338, [vanity_evm_search_param_3];
	ld.param.u64 	%rd337, [vanity_evm_search_param_2];
	ld.param.u64 	%rd336, [vanity_evm_search_param_1];
	shr.u64 	%rd299, %rd4, 56;
	shr.u64 	%rd300, %rd4, 48;
	shr.u64 	%rd301, %rd4, 40;
	shr.u64 	%rd302, %rd4, 32;
	shr.u64 	%rd303, %rd4, 24;
	shr.u64 	%rd304, %rd4, 16;
	shr.u64 	%rd305, %rd4, 8;
	shr.u64 	%rd306, %rd3, 56;
	shr.u64 	%rd307, %rd3, 48;
	shr.u64 	%rd308, %rd3, 40;
	shr.u64 	%rd309, %rd3, 32;
	shr.u64 	%rd310, %rd3, 24;
	shr.u64 	%rd311, %rd3, 16;
	shr.u64 	%rd312, %rd3, 8;
	shr.u64 	%rd313, %rd2, 56;
	shr.u64 	%rd314, %rd2, 48;
	shr.u64 	%rd315, %rd2, 40;
	shr.u64 	%rd316, %rd2, 32;
	shr.u64 	%rd317, %rd2, 24;
	shr.u64 	%rd318, %rd2, 16;
	shr.u64 	%rd319, %rd2, 8;
	shr.u64 	%rd320, %rd340, 56;
	shr.u64 	%rd321, %rd340, 48;
	shr.u64 	%rd322, %rd340, 40;
	shr.u64 	%rd323, %rd340, 32;
	shr.u64 	%rd324, %rd340, 24;
	shr.u64 	%rd325, %rd340, 16;
	shr.u64 	%rd326, %rd340, 8;
	cvt.s64.s32 	%rd327, %r1;
	cvta.to.global.u64 	%rd328, %rd336;
	add.s64 	%rd329, %rd328, %rd327;
	mov.b16 	%rs29, 1;
	st.global.u8 	[%rd329], %rs29;
	shl.b32 	%r174, %r1, 5;
	cvt.s64.s32 	%rd330, %r174;
	cvta.to.global.u64 	%rd331, %rd337;
	add.s64 	%rd332, %rd331, %rd330;
	st.global.u8 	[%rd332], %rd340;
	st.global.u8 	[%rd332+1], %rd326;
	st.global.u8 	[%rd332+2], %rd325;
	st.global.u8 	[%rd332+3], %rd324;
	st.global.u8 	[%rd332+4], %rd323;
	st.global.u8 	[%rd332+5], %rd322;
	st.global.u8 	[%rd332+6], %rd321;
	st.global.u8 	[%rd332+7], %rd320;
	st.global.u8 	[%rd332+8], %rd2;
	st.global.u8 	[%rd332+9], %rd319;
	st.global.u8 	[%rd332+10], %rd318;
	st.global.u8 	[%rd332+11], %rd317;
	st.global.u8 	[%rd332+12], %rd316;
	st.global.u8 	[%rd332+13], %rd315;
	st.global.u8 	[%rd332+14], %rd314;
	st.global.u8 	[%rd332+15], %rd313;
	st.global.u8 	[%rd332+16], %rd3;
	st.global.u8 	[%rd332+17], %rd312;
	st.global.u8 	[%rd332+18], %rd311;
	st.global.u8 	[%rd332+19], %rd310;
	st.global.u8 	[%rd332+20], %rd309;
	st.global.u8 	[%rd332+21], %rd308;
	st.global.u8 	[%rd332+22], %rd307;
	st.global.u8 	[%rd332+23], %rd306;
	st.global.u8 	[%rd332+24], %rd4;
	st.global.u8 	[%rd332+25], %rd305;
	st.global.u8 	[%rd332+26], %rd304;
	st.global.u8 	[%rd332+27], %rd303;
	st.global.u8 	[%rd332+28], %rd302;
	st.global.u8 	[%rd332+29], %rd301;
	st.global.u8 	[%rd332+30], %rd300;
	st.global.u8 	[%rd332+31], %rd299;
	mul.lo.s32 	%r175, %r1, 20;
	cvt.s64.s32 	%rd333, %r175;
	cvta.to.global.u64 	%rd334, %rd338;
	add.s64 	%rd335, %rd334, %rd333;
	st.global.u8 	[%rd335], %rs1;
	st.global.u8 	[%rd335+1], %rs2;
	st.global.u8 	[%rd335+2], %rs3;
	st.global.u8 	[%rd335+3], %rs4;
	st.global.u8 	[%rd335+4], %rs5;
	st.global.u8 	[%rd335+5], %rs6;
	st.global.u8 	[%rd335+6], %rs7;
	st.global.u8 	[%rd335+7], %rs8;
	st.global.u8 	[%rd335+8], %rs9;
	st.global.u8 	[%rd335+9], %rs10;
	st.global.u8 	[%rd335+10], %rs11;
	st.global.u8 	[%rd335+11], %rs12;
	st.global.u8 	[%rd335+12], %rs13;
	st.global.u8 	[%rd335+13], %rs14;
	st.global.u8 	[%rd335+14], %rs15;
	st.global.u8 	[%rd335+15], %rs16;
	st.global.u8 	[%rd335+16], %rs17;
	st.global.u8 	[%rd335+17], %rs18;
	st.global.u8 	[%rd335+18], %rs19;
	st.global.u8 	[%rd335+19], %rs20;
	bra.uni 	$L__BB0_9;

}
	// .globl	vanity_evm_benchmark
.visible .entry vanity_evm_benchmark(
	.param .u64 .ptr .align 1 vanity_evm_benchmark_param_0,
	.param .u64 .ptr .align 1 vanity_evm_benchmark_param_1,
	.param .u32 vanity_evm_benchmark_param_2
)
{
	.reg .pred 	%p<5>;
	.reg .b16 	%rs<2>;
	.reg .b32 	%r<135>;
	.reg .b64 	%rd<308>;

	ld.param.u64 	%rd84, [vanity_evm_benchmark_param_0];
	ld.param.u32 	%r5, [vanity_evm_benchmark_param_2];
	cvta.to.global.u64 	%rd1, %rd84;
	setp.lt.s32 	%p1, %r5, 1;
	@%p1 bra 	$L__BB1_7;
	mov.u32 	%r7, %tid.x;
	mov.u32 	%r8, %ntid.x;
	mov.u32 	%r9, %ctaid.x;
	mad.lo.s32 	%r10, %r9, %r8, %r7;
	shl.b32 	%r11, %r10, 2;
	mul.wide.s32 	%rd85, %r11, 8;
	add.s64 	%rd86, %rd1, %rd85;
	ld.global.u64 	%rd2, [%rd86+8];
	ld.global.u64 	%rd3, [%rd86+16];
	ld.global.u64 	%rd4, [%rd86+24];
	ld.global.u64 	%rd281, [%rd86];
	ld.const.u32 	%r12, [ROTL+8];
	ld.const.u32 	%r13, [ROTL+12];
	ld.const.u32 	%r14, [ROTL+16];
	ld.const.u32 	%r15, [ROTL+20];
	ld.const.u32 	%r16, [ROTL+24];
	ld.const.u32 	%r17, [ROTL+28];
	ld.const.u32 	%r18, [ROTL+32];
	ld.const.u32 	%r19, [ROTL+36];
	ld.const.u32 	%r20, [ROTL+40];
	ld.const.u32 	%r21, [ROTL+44];
	ld.const.u32 	%r22, [ROTL+48];
	ld.const.u32 	%r23, [ROTL+52];
	ld.const.u32 	%r24, [ROTL+56];
	ld.const.u32 	%r25, [ROTL+60];
	ld.const.u32 	%r26, [ROTL+64];
	ld.const.u32 	%r27, [ROTL+68];
	ld.const.u32 	%r28, [ROTL+72];
	ld.const.u32 	%r29, [ROTL+76];
	ld.const.u32 	%r30, [ROTL+80];
	ld.const.u32 	%r31, [ROTL+84];
	ld.const.u32 	%r32, [ROTL+88];
	ld.const.u32 	%r33, [ROTL+92];
	ld.const.u32 	%r34, [ROTL+96];
	sub.s32 	%r35, 64, %r12;
	cvt.u64.u32 	%rd6, %r35;
	sub.s32 	%r36, 64, %r13;
	cvt.u64.u32 	%rd7, %r36;
	sub.s32 	%r37, 64, %r14;
	cvt.u64.u32 	%rd8, %r37;
	sub.s32 	%r38, 64, %r15;
	cvt.u64.u32 	%rd9, %r38;
	sub.s32 	%r39, 64, %r16;
	cvt.u64.u32 	%rd10, %r39;
	sub.s32 	%r40, 64, %r17;
	cvt.u64.u32 	%rd11, %r40;
	sub.s32 	%r41, 64, %r18;
	cvt.u64.u32 	%rd12, %r41;
	sub.s32 	%r42, 64, %r19;
	cvt.u64.u32 	%rd13, %r42;
	sub.s32 	%r43, 64, %r20;
	cvt.u64.u32 	%rd14, %r43;
	sub.s32 	%r44, 64, %r21;
	cvt.u64.u32 	%rd15, %r44;
	sub.s32 	%r45, 64, %r22;
	cvt.u64.u32 	%rd16, %r45;
	sub.s32 	%r46, 64, %r23;
	cvt.u64.u32 	%rd17, %r46;
	sub.s32 	%r47, 64, %r24;
	cvt.u64.u32 	%rd18, %r47;
	sub.s32 	%r48, 64, %r25;
	cvt.u64.u32 	%rd19, %r48;
	sub.s32 	%r49, 64, %r26;
	cvt.u64.u32 	%rd20, %r49;
	sub.s32 	%r50, 64, %r27;
	cvt.u64.u32 	%rd21, %r50;
	sub.s32 	%r51, 64, %r28;
	cvt.u64.u32 	%rd22, %r51;
	sub.s32 	%r52, 64, %r29;
	cvt.u64.u32 	%rd23, %r52;
	sub.s32 	%r53, 64, %r30;
	cvt.u64.u32 	%rd24, %r53;
	sub.s32 	%r54, 64, %r31;
	cvt.u64.u32 	%rd25, %r54;
	sub.s32 	%r55, 64, %r32;
	cvt.u64.u32 	%rd26, %r55;
	sub.s32 	%r56, 64, %r33;
	cvt.u64.u32 	%rd27, %r56;
	sub.s32 	%r57, 64, %r34;
	cvt.u64.u32 	%rd28, %r57;
	mov.b32 	%r133, 0;
	ld.const.u32 	%r79, [ROTL];
	neg.s32 	%r80, %r79;
	and.b32  	%r81, %r80, 63;
	ld.const.u32 	%r83, [ROTL+4];
$L__BB1_2:
	cvt.u64.u32 	%rd91, %r133;
	add.s64 	%rd281, %rd281, %rd91;
	mov.b32 	%r134, 0;
	mov.b64 	%rd299, -9223372036854775808;
	mov.b64 	%rd291, 1;
	mov.b64 	%rd287, 0;
	mov.u64 	%rd282, RC;
	mov.u64 	%rd283, %rd281;
	mov.u64 	%rd284, %rd2;
	mov.u64 	%rd285, %rd3;
	mov.u64 	%rd286, %rd4;
	mov.u64 	%rd288, %rd287;
	mov.u64 	%rd289, %rd287;
	mov.u64 	%rd290, %rd287;
	mov.u64 	%rd292, %rd287;
	mov.u64 	%rd293, %rd287;
	mov.u64 	%rd294, %rd287;
	mov.u64 	%rd295, %rd287;
	mov.u64 	%rd296, %rd287;
	mov.u64 	%rd297, %rd287;
	mov.u64 	%rd298, %rd287;
	mov.u64 	%rd300, %rd287;
	mov.u64 	%rd301, %rd287;
	mov.u64 	%rd302, %rd287;
	mov.u64 	%rd303, %rd287;
	mov.u64 	%rd304, %rd287;
	mov.u64 	%rd305, %rd287;
	mov.u64 	%rd306, %rd287;
	mov.u64 	%rd307, %rd287;
$L__BB1_3:
	xor.b64  	%rd92, %rd288, %rd283;
	xor.b64  	%rd93, %rd92, %rd293;
	xor.b64  	%rd94, %rd93, %rd298;
	xor.b64  	%rd95, %rd94, %rd303;
	xor.b64  	%rd96, %rd289, %rd284;
	xor.b64  	%rd97, %rd96, %rd294;
	xor.b64  	%rd98, %rd97, %rd299;
	xor.b64  	%rd99, %rd98, %rd304;
	xor.b64  	%rd100, %rd290, %rd285;
	xor.b64  	%rd101, %rd100, %rd295;
	xor.b64  	%rd102, %rd101, %rd300;
	xor.b64  	%rd103, %rd102, %rd305;
	xor.b64  	%rd104, %rd291, %rd286;
	xor.b64  	%rd105, %rd104, %rd296;
	xor.b64  	%rd106, %rd105, %rd301;
	xor.b64  	%rd107, %rd106, %rd306;
	xor.b64  	%rd108, %rd292, %rd287;
	xor.b64  	%rd109, %rd108, %rd297;
	xor.b64  	%rd110, %rd109, %rd302;
	xor.b64  	%rd111, %rd110, %rd307;
	mov.b64 	{%r59, %r60}, %rd99;
	shf.l.wrap.b32 	%r61, %r59, %r60, 1;
	shf.l.wrap.b32 	%r62, %r60, %r59, 1;
	mov.b64 	%rd112, {%r62, %r61};
	xor.b64  	%rd113, %rd112, %rd111;
	mov.b64 	{%r63, %r64}, %rd103;
	shf.l.wrap.b32 	%r65, %r63, %r64, 1;
	shf.l.wrap.b32 	%r66, %r64, %r63, 1;
	mov.b64 	%rd114, {%r66, %r65};
	xor.b64  	%rd115, %rd114, %rd95;
	mov.b64 	{%r67, %r68}, %rd107;
	shf.l.wrap.b32 	%r69, %r67, %r68, 1;
	shf.l.wrap.b32 	%r70, %r68, %r67, 1;
	mov.b64 	%rd116, {%r70, %r69};
	xor.b64  	%rd117, %rd116, %rd99;
	mov.b64 	{%r71, %r72}, %rd111;
	shf.l.wrap.b32 	%r73, %r71, %r72, 1;
	shf.l.wrap.b32 	%r74, %r72, %r71, 1;
	mov.b64 	%rd118, {%r74, %r73};
	xor.b64  	%rd119, %rd118, %rd103;
	mov.b64 	{%r75, %r76}, %rd95;
	shf.l.wrap.b32 	%r77, %r75, %r76, 1;
	shf.l.wrap.b32 	%r78, %r76, %r75, 1;
	mov.b64 	%rd120, {%r78, %r77};
	xor.b64  	%rd121, %rd120, %rd107;
	xor.b64  	%rd122, %rd283, %rd113;
	xor.b64  	%rd123, %rd284, %rd115;
	xor.b64  	%rd124, %rd285, %rd117;
	xor.b64  	%rd125, %rd286, %rd119;
	xor.b64  	%rd126, %rd287, %rd121;
	xor.b64  	%rd127, %rd288, %rd113;
	xor.b64  	%rd128, %rd289, %rd115;
	xor.b64  	%rd129, %rd290, %rd117;
	xor.b64  	%rd130, %rd291, %rd119;
	xor.b64  	%rd131, %rd292, %rd121;
	xor.b64  	%rd132, %rd293, %rd113;
	xor.b64  	%rd133, %rd294, %rd115;
	xor.b64  	%rd134, %rd295, %rd117;
	xor.b64  	%rd135, %rd296, %rd119;
	xor.b64  	%rd136, %rd297, %rd121;
	xor.b64  	%rd137, %rd298, %rd113;
	xor.b64  	%rd138, %rd299, %rd115;
	xor.b64  	%rd139, %rd300, %rd117;
	xor.b64  	%rd140, %rd301, %rd119;
	xor.b64  	%rd141, %rd302, %rd121;
	xor.b64  	%rd142, %rd303, %rd113;
	xor.b64  	%rd143, %rd304, %rd115;
	xor.b64  	%rd144, %rd305, %rd117;
	xor.b64  	%rd145, %rd306, %rd119;
	xor.b64  	%rd146, %rd307, %rd121;
	shr.u64 	%rd147, %rd122, %r81;
	and.b32  	%r82, %r79, 63;
	shl.b64 	%rd148, %rd122, %r82;
	or.b64  	%rd149, %rd148, %rd147;
	neg.s32 	%r84, %r83;
	and.b32  	%r85, %r84, 63;
	shr.u64 	%rd150, %rd123, %r85;
	and.b32  	%r86, %r83, 63;
	shl.b64 	%rd151, %rd123, %r86;
	or.b64  	%rd152, %rd151, %rd150;
	shl.b64 	%rd153, %rd124, %r12;
	cvt.u32.u64 	%r88, %rd6;
	shr.u64 	%rd154, %rd124, %r88;
	or.b64  	%rd155, %rd154, %rd153;
	shl.b64 	%rd156, %rd125, %r13;
	cvt.u32.u64 	%r90, %rd7;
	shr.u64 	%rd157, %rd125, %r90;
	or.b64  	%rd158, %rd157, %rd156;
	shl.b64 	%rd159, %rd126, %r14;
	cvt.u32.u64 	%r92, %rd8;
	shr.u64 	%rd160, %rd126, %r92;
	or.b64  	%rd161, %rd160, %rd159;
	shl.b64 	%rd162, %rd127, %r15;
	cvt.u32.u64 	%r94, %rd9;
	shr.u64 	%rd163, %rd127, %r94;
	or.b64  	%rd164, %rd163, %rd162;
	shl.b64 	%rd165, %rd128, %r16;
	cvt.u32.u64 	%r96, %rd10;
	shr.u64 	%rd166, %rd128, %r96;
	or.b64  	%rd167, %rd166, %rd165;
	shl.b64 	%rd168, %rd129, %r17;
	cvt.u32.u64 	%r98, %rd11;
	shr.u64 	%rd169, %rd129, %r98;
	or.b64  	%rd170, %rd169, %rd168;
	shl.b64 	%rd171, %rd130, %r18;
	cvt.u32.u64 	%r100, %rd12;
	shr.u64 	%rd172, %rd130, %r100;
	or.b64  	%rd173, %rd172, %rd171;
	shl.b64 	%rd174, %rd131, %r19;
	cvt.u32.u64 	%r102, %rd13;
	shr.u64 	%rd175, %rd131, %r102;
	or.b64  	%rd176, %rd175, %rd174;
	shl.b64 	%rd177, %rd132, %r20;
	cvt.u32.u64 	%r104, %rd14;
	shr.u64 	%rd178, %rd132, %r104;
	or.b64  	%rd179, %rd178, %rd177;
	shl.b64 	%rd180, %rd133, %r21;
	cvt.u32.u64 	%r106, %rd15;
	shr.u64 	%rd181, %rd133, %r106;
	or.b64  	%rd182, %rd181, %rd180;
	shl.b64 	%rd183, %rd134, %r22;
	cvt.u32.u64 	%r108, %rd16;
	shr.u64 	%rd184, %rd134, %r108;
	or.b64  	%rd185, %rd184, %rd183;
	shl.b64 	%rd186, %rd135, %r23;
	cvt.u32.u64 	%r110, %rd17;
	shr.u64 	%rd187, %rd135, %r110;
	or.b64  	%rd188, %rd187, %rd186;
	shl.b64 	%rd189, %rd136, %r24;
	cvt.u32.u64 	%r112, %rd18;
	shr.u64 	%rd190, %rd136, %r112;
	or.b64  	%rd191, %rd190, %rd189;
	shl.b64 	%rd192, %rd137, %r25;
	cvt.u32.u64 	%r114, %rd19;
	shr.u64 	%rd193, %rd137, %r114;
	or.b64  	%rd194, %rd193, %rd192;
	shl.b64 	%rd195, %rd138, %r26;
	cvt.u32.u64 	%r116, %rd20;
	shr.u64 	%rd196, %rd138, %r116;
	or.b64  	%rd197, %rd196, %rd195;
	shl.b64 	%rd198, %rd139, %r27;
	cvt.u32.u64 	%r118, %rd21;
	shr.u64 	%rd199, %rd139, %r118;
	or.b64  	%rd200, %rd199, %rd198;
	shl.b64 	%rd201, %rd140, %r28;
	cvt.u32.u64 	%r120, %rd22;
	shr.u64 	%rd202, %rd140, %r120;
	or.b64  	%rd203, %rd202, %rd201;
	shl.b64 	%rd204, %rd141, %r29;
	cvt.u32.u64 	%r122, %rd23;
	shr.u64 	%rd205, %rd141, %r122;
	or.b64  	%rd206, %rd205, %rd204;
	shl.b64 	%rd207, %rd142, %r30;
	cvt.u32.u64 	%r124, %rd24;
	shr.u64 	%rd208, %rd142, %r124;
	or.b64  	%rd209, %rd208, %rd207;
	shl.b64 	%rd210, %rd143, %r31;
	cvt.u32.u64 	%r126, %rd25;
	shr.u64 	%rd211, %rd143, %r126;
	or.b64  	%rd212, %rd211, %rd210;
	shl.b64 	%rd213, %rd144, %r32;
	cvt.u32.u64 	%r128, %rd26;
	shr.u64 	%rd214, %rd144, %r128;
	or.b64  	%rd215, %rd214, %rd213;
	shl.b64 	%rd216, %rd145, %r33;
	cvt.u32.u64 	%r130, %rd27;
	shr.u64 	%rd217, %rd145, %r130;
	or.b64  	%rd218, %rd217, %rd216;
	shl.b64 	%rd219, %rd146, %r34;
	cvt.u32.u64 	%r132, %rd28;
	shr.u64 	%rd220, %rd146, %r132;
	or.b64  	%rd221, %rd220, %rd219;
	not.b64 	%rd222, %rd179;
	and.b64  	%rd223, %rd209, %rd222;
	not.b64 	%rd224, %rd209;
	and.b64  	%rd225, %rd164, %rd224;
	xor.b64  	%rd284, %rd225, %rd179;
	not.b64 	%rd226, %rd164;
	and.b64  	%rd227, %rd194, %rd226;
	xor.b64  	%rd285, %rd227, %rd209;
	not.b64 	%rd228, %rd194;
	and.b64  	%rd229, %rd149, %rd228;
	xor.b64  	%rd286, %rd229, %rd164;
	not.b64 	%rd230, %rd149;
	and.b64  	%rd231, %rd179, %rd230;
	xor.b64  	%rd287, %rd231, %rd194;
	not.b64 	%rd232, %rd197;
	and.b64  	%rd233, %rd152, %rd232;
	xor.b64  	%rd288, %rd233, %rd167;
	not.b64 	%rd234, %rd152;
	and.b64  	%rd235, %rd182, %rd234;
	xor.b64  	%rd289, %rd235, %rd197;
	not.b64 	%rd236, %rd182;
	and.b64  	%rd237, %rd212, %rd236;
	xor.b64  	%rd290, %rd237, %rd152;
	not.b64 	%rd238, %rd212;
	and.b64  	%rd239, %rd167, %rd238;
	xor.b64  	%rd291, %rd239, %rd182;
	not.b64 	%rd240, %rd167;
	and.b64  	%rd241, %rd197, %rd240;
	xor.b64  	%rd292, %rd241, %rd212;
	not.b64 	%rd242, %rd215;
	and.b64  	%rd243, %rd170, %rd242;
	xor.b64  	%rd293, %rd243, %rd185;
	not.b64 	%rd244, %rd170;
	and.b64  	%rd245, %rd200, %rd244;
	xor.b64  	%rd294, %rd245, %rd215;
	not.b64 	%rd246, %rd200;
	and.b64  	%rd247, %rd155, %rd246;
	xor.b64  	%rd295, %rd247, %rd170;
	not.b64 	%rd248, %rd155;
	and.b64  	%rd249, %rd185, %rd248;
	xor.b64  	%rd296, %rd249, %rd200;
	not.b64 	%rd250, %rd185;
	and.b64  	%rd251, %rd215, %rd250;
	xor.b64  	%rd297, %rd251, %rd155;
	not.b64 	%rd252, %rd158;
	and.b64  	%rd253, %rd188, %rd252;
	xor.b64  	%rd298, %rd253, %rd203;
	not.b64 	%rd254, %rd188;
	and.b64  	%rd255, %rd218, %rd254;
	xor.b64  	%rd299, %rd255, %rd158;
	not.b64 	%rd256, %rd218;
	and.b64  	%rd257, %rd173, %rd256;
	xor.b64  	%rd300, %rd257, %rd188;
	not.b64 	%rd258, %rd173;
	and.b64  	%rd259, %rd203, %rd258;
	xor.b64  	%rd301, %rd259, %rd218;
	not.b64 	%rd260, %rd203;
	and.b64  	%rd261, %rd158, %rd260;
	xor.b64  	%rd302, %rd261, %rd173;
	not.b64 	%rd262, %rd176;
	and.b64  	%rd263, %rd206, %rd262;
	xor.b64  	%rd303, %rd263, %rd221;
	not.b64 	%rd264, %rd206;
	and.b64  	%rd265, %rd161, %rd264;
	xor.b64  	%rd304, %rd265, %rd176;
	not.b64 	%rd266, %rd161;
	and.b64  	%rd267, %rd191, %rd266;
	xor.b64  	%rd305, %rd267, %rd206;
	not.b64 	%rd268, %rd191;
	and.b64  	%rd269, %rd221, %rd268;
	xor.b64  	%rd306, %rd269, %rd161;
	not.b64 	%rd270, %rd221;
	and.b64  	%rd271, %rd176, %rd270;
	xor.b64  	%rd307, %rd271, %rd191;
	ld.const.u64 	%rd272, [%rd282];
	xor.b64  	%rd273, %rd223, %rd272;
	xor.b64  	%rd283, %rd273, %rd149;
	add.s32 	%r134, %r134, 1;
	add.s64 	%rd282, %rd282, 8;
	setp.ne.s32 	%p2, %r134, 24;
	@%p2 bra 	$L__BB1_3;
	cvt.u16.u64 	%rs1, %rd283;
	setp.ne.s16 	%p3, %rs1, -1;
	@%p3 bra 	$L__BB1_6;
	ld.param.u64 	%rd279, [vanity_evm_benchmark_param_1];
	cvta.to.global.u64 	%rd274, %rd279;
	atom.global.add.u64 	%rd275, [%rd274], 1;
$L__BB1_6:
	add.s32 	%r133, %r133, 1;
	setp.ne.s32 	%p4, %r133, %r5;
	@%p4 bra 	$L__BB1_2;
$L__BB1_7:
	ld.param.u64 	%rd280, [vanity_evm_benchmark_param_1];
	cvt.s64.s32 	%rd276, %r5;
	cvta.to.global.u64 	%rd277, %rd280;
	atom.global.add.u64 	%rd278, [%rd277], %rd276;
	ret;

}


// ===== COMPILED SASS (sm_100) =====

	.target	sm_100

	.elftype	@"ET_EXEC"


//--------------------- .note.nv.tkinfo           --------------------------
	.section	.note.nv.tkinfo,"",@"SHT_NOTE"
	.sectionflags	@"SHF_NOTE_NV_TKINFO"
	.tkinfo
        /*0018*/ 	.word	0x00000002
        /*0030*/ 	.string	""
        /*0030*/ 	.string	"ptxas"
        /*0030*/ 	.string	"Cuda compilation tools, release 13.0, V13.0.88"
        /*0030*/ 	.string	"Build cuda_13.0.r13.0/compiler.36424714_0"
        /*0030*/ 	.string	"-arch sm_100 -m 64 "



//--------------------- .note.nv.cuinfo           --------------------------
	.section	.note.nv.cuinfo,"",@"SHT_NOTE"
	.sectionflags	@"SHF_NOTE_NV_CUINFO"
        /*0018*/ 	.short	0x0002
        /*001a*/ 	.short	0x0064
        /*001c*/ 	.short	0x0082
	.zero		2


//--------------------- .nv.info                  --------------------------
	.section	.nv.info,"",@"SHT_CUDA_INFO"
	.align	4


	//----- nvinfo : EIATTR_REGCOUNT
	.align		4
        /*0000*/ 	.byte	0x04, 0x2f
        /*0002*/ 	.short	(.L_3 - .L_2)
	.align		4
.L_2:
        /*0004*/ 	.word	index@(vanity_evm_search)
        /*0008*/ 	.word	0x0000004f


	//----- nvinfo : EIATTR_FRAME_SIZE
	.align		4
.L_3:
        /*000c*/ 	.byte	0x04, 0x11
        /*000e*/ 	.short	(.L_5 - .L_4)
	.align		4
.L_4:
        /*0010*/ 	.word	index@(vanity_evm_search)
        /*0014*/ 	.word	0x00000020


	//----- nvinfo : EIATTR_REGCOUNT
	.align		4
.L_5:
        /*0018*/ 	.byte	0x04, 0x2f
        /*001a*/ 	.short	(.L_7 - .L_6)
	.align		4
.L_6:
        /*001c*/ 	.word	index@(vanity_evm_benchmark)
        /*0020*/ 	.word	0x0000004c


	//----- nvinfo : EIATTR_FRAME_SIZE
	.align		4
.L_7:
        /*0024*/ 	.byte	0x04, 0x11
        /*0026*/ 	.short	(.L_9 - .L_8)
	.align		4
.L_8:
        /*0028*/ 	.word	index@(vanity_evm_benchmark)
        /*002c*/ 	.word	0x00000000


	//----- nvinfo : EIATTR_MIN_STACK_SIZE
	.align		4
.L_9:
        /*0030*/ 	.byte	0x04, 0x12
        /*0032*/ 	.short	(.L_11 - .L_10)
	.align		4
.L_10:
        /*0034*/ 	.word	index@(vanity_evm_benchmark)
        /*0038*/ 	.word	0x00000000


	//----- nvinfo : EIATTR_MIN_STACK_SIZE
	.align		4
.L_11:
        /*003c*/ 	.byte	0x04, 0x12
        /*003e*/ 	.short	(.L_13 - .L_12)
	.align		4
.L_12:
        /*0040*/ 	.word	index@(vanity_evm_search)
        /*0044*/ 	.word	0x00000020
.L_13:


//--------------------- .nv.compat                --------------------------
	.section	.nv.compat,"",@"SHT_CUDA_COMPAT_INFO"
	.align	4
        /*0000*/ 	.byte	0x02, 0x09, 0x00, 0x00, 0x02, 0x02, 0x01, 0x00, 0x02, 0x05, 0x05, 0x00, 0x03, 0x07, 0x01, 0x01
        /*0010*/ 	.byte	0x02, 0x03, 0x00, 0x00, 0x02, 0x06, 0x01, 0x00, 0x04, 0x0b, 0x08, 0x00, 0x09, 0x00, 0x00, 0x00
        /*0020*/ 	.byte	0x00, 0x00, 0x00, 0x00


//--------------------- .nv.info.vanity_evm_benchmark --------------------------
	.section	.nv.info.vanity_evm_benchmark,"",@"SHT_CUDA_INFO"
	.sectionflags	@""
	.align	4


	//----- nvinfo : EIATTR_CUDA_API_VERSION
	.align		4
        /*0000*/ 	.byte	0x04, 0x37
        /*0002*/ 	.short	(.L_15 - .L_14)
.L_14:
        /*0004*/ 	.word	0x00000082


	//----- nvinfo : EIATTR_KPARAM_INFO
	.align		4
.L_15:
        /*0008*/ 	.byte	0x04, 0x17
        /*000a*/ 	.short	(.L_17 - .L_16)
.L_16:
        /*000c*/ 	.word	0x00000000
        /*0010*/ 	.short	0x0002
        /*0012*/ 	.short	0x0010
        /*0014*/ 	.byte	0x00, 0xf0, 0x11, 0x00


	//----- nvinfo : EIATTR_KPARAM_INFO
	.align		4
.L_17:
        /*0018*/ 	.byte	0x04, 0x17
        /*001a*/ 	.short	(.L_19 - .L_18)
.L_18:
        /*001c*/ 	.word	0x00000000
        /*0020*/ 	.short	0x0001
        /*0022*/ 	.short	0x0008
        /*0024*/ 	.byte	0x00, 0xf5, 0x21, 0x00


	//----- nvinfo : EIATTR_KPARAM_INFO
	.align		4
.L_19:
        /*0028*/ 	.byte	0x04, 0x17
        /*002a*/ 	.short	(.L_21 - .L_20)
.L_20:
        /*002c*/ 	.word	0x00000000
        /*0030*/ 	.short	0x0000
        /*0032*/ 	.short	0x0000
        /*0034*/ 	.byte	0x00, 0xf5, 0x21, 0x00


	//----- nvinfo : EIATTR_SPARSE_MMA_MASK
	.align		4
.L_21:
        /*0038*/ 	.byte	0x03, 0x50
        /*003a*/ 	.short	0x0000


	//----- nvinfo : EIATTR_MAXREG_COUNT
	.align		4
        /*003c*/ 	.byte	0x03, 0x1b
        /*003e*/ 	.short	0x00ff


	//----- nvinfo : EIATTR_MERCURY_ISA_VERSION
	.align		4
        /*0040*/ 	.byte	0x03, 0x5f
        /*0042*/ 	.short	0x0101


	//----- nvinfo : EIATTR_INT_WARP_WIDE_INSTR_OFFSETS
	.align		4
        /*0044*/ 	.byte	0x04, 0x31
        /*0046*/ 	.short	(.L_23 - .L_22)


	//   ....[0]....
.L_22:
        /*0048*/ 	.word	0x00001970


	//   ....[1]....
        /*004c*/ 	.word	0x00001a60


	//----- nvinfo : EIATTR_VRC_CTA_INIT_COUNT
	.align		4
.L_23:
        /*0050*/ 	.byte	0x02, 0x4a
	.zero		1
	.zero		1


	//----- nvinfo : EIATTR_EXIT_INSTR_OFFSETS
	.align		4
        /*0054*/ 	.byte	0x04, 0x1c
        /*0056*/ 	.short	(.L_25 - .L_24)


	//   ....[0]....
.L_24:
        /*0058*/ 	.word	0x00001b20


	//----- nvinfo : EIATTR_CRS_STACK_SIZE
	.align		4
.L_25:
        /*005c*/ 	.byte	0x04, 0x1e
        /*005e*/ 	.short	(.L_27 - .L_26)
.L_26:
        /*0060*/ 	.word	0x00000000


	//----- nvinfo : EIATTR_CBANK_PARAM_SIZE
	.align		4
.L_27:
        /*0064*/ 	.byte	0x03, 0x19
        /*0066*/ 	.short	0x0014


	//----- nvinfo : EIATTR_PARAM_CBANK
	.align		4
        /*0068*/ 	.byte	0x04, 0x0a
        /*006a*/ 	.short	(.L_29 - .L_28)
	.align		4
.L_28:
        /*006c*/ 	.word	index@(.nv.constant0.vanity_evm_benchmark)
        /*0070*/ 	.short	0x0380
        /*0072*/ 	.short	0x0014


	//----- nvinfo : EIATTR_SW_WAR
	.align		4
.L_29:
        /*0074*/ 	.byte	0x04, 0x36
        /*0076*/ 	.short	(.L_31 - .L_30)
.L_30:
        /*0078*/ 	.word	0x00000008
.L_31:


//--------------------- .nv.info.vanity_evm_search --------------------------
	.section	.nv.info.vanity_evm_search,"",@"SHT_CUDA_INFO"
	.sectionflags	@""
	.align	4


	//----- nvinfo : EIATTR_CUDA_API_VERSION
	.align		4
        /*0000*/ 	.byte	0x04, 0x37
        /*0002*/ 	.short	(.L_33 - .L_32)
.L_32:
        /*0004*/ 	.word	0x00000082


	//----- nvinfo : EIATTR_KPARAM_INFO
	.align		4
.L_33:
        /*0008*/ 	.byte	0x04, 0x17
        /*000a*/ 	.short	(.L_35 - .L_34)
.L_34:
        /*000c*/ 	.word	0x00000000
        /*0010*/ 	.short	0x0006
        /*0012*/ 	.short	0x002c
        /*0014*/ 	.byte	0x00, 0xf0, 0x11, 0x00


	//----- nvinfo : EIATTR_KPARAM_INFO
	.align		4
.L_35:
        /*0018*/ 	.byte	0x04, 0x17
        /*001a*/ 	.short	(.L_37 - .L_36)
.L_36:
        /*001c*/ 	.word	0x00000000
        /*0020*/ 	.short	0x0005
        /*0022*/ 	.short	0x0028
        /*0024*/ 	.byte	0x00, 0xf0, 0x11, 0x00


	//----- nvinfo : EIATTR_KPARAM_INFO
	.align		4
.L_37:
        /*0028*/ 	.byte	0x04, 0x17
        /*002a*/ 	.short	(.L_39 - .L_38)
.L_38:
        /*002c*/ 	.word	0x00000000
        /*0030*/ 	.short	0x0004
        /*0032*/ 	.short	0x0020
        /*0034*/ 	.byte	0x00, 0xf5, 0x21, 0x00


	//----- nvinfo : EIATTR_KPARAM_INFO
	.align		4
.L_39:
        /*0038*/ 	.byte	0x04, 0x17
        /*003a*/ 	.short	(.L_41 - .L_40)
.L_40:
        /*003c*/ 	.word	0x00000000
        /*0040*/ 	.short	0x0003
        /*0042*/ 	.short	0x0018
        /*0044*/ 	.byte	0x00, 0xf5, 0x21, 0x00


	//----- nvinfo : EIATTR_KPARAM_INFO
	.align		4
.L_41:
        /*0048*/ 	.byte	0x04, 0x17
        /*004a*/ 	.short	(.L_43 - .L_42)
.L_42:
        /*004c*/ 	.word	0x00000000
        /*0050*/ 	.short	0x0002
        /*0052*/ 	.short	0x0010
        /*0054*/ 	.byte	0x00, 0xf5, 0x21, 0x00


	//----- nvinfo : EIATTR_KPARAM_INFO
	.align		4
.L_43:
        /*0058*/ 	.byte	0x04, 0x17
        /*005a*/ 	.short	(.L_45 - .L_44)
.L_44:
        /*005c*/ 	.word	0x00000000
        /*0060*/ 	.short	0x0001
        /*0062*/ 	.short	0x0008
        /*0064*/ 	.byte	0x00, 0xf5, 0x21, 0x00


	//----- nvinfo : EIATTR_KPARAM_INFO
	.align		4
.L_45:
        /*0068*/ 	.byte	0x04, 0x17
        /*006a*/ 	.short	(.L_47 - .L_46)
.L_46:
        /*006c*/ 	.word	0x00000000
        /*0070*/ 	.short	0x0000
        /*0072*/ 	.short	0x0000
        /*0074*/ 	.byte	0x00, 0xf5, 0x21, 0x00


	//----- nvinfo : EIATTR_SPARSE_MMA_MASK
	.align		4
.L_47:
        /*0078*/ 	.byte	0x03, 0x50
        /*007a*/ 	.short	0x0000


	//----- nvinfo : EIATTR_MAXREG_COUNT
	.align		4
        /*007c*/ 	.byte	0x03, 0x1b
        /*007e*/ 	.short	0x00ff


	//----- nvinfo : EIATTR_MERCURY_ISA_VERSION
	.align		4
        /*0080*/ 	.byte	0x03, 0x5f
        /*0082*/ 	.short	0x0101


	//----- nvinfo : EIATTR_VRC_CTA_INIT_COUNT
	.align		4
        /*0084*/ 	.byte	0x02, 0x4a
	.zero		1
	.zero		1


	//----- nvinfo : EIATTR_EXIT_INSTR_OFFSETS
	.align		4
        /*0088*/ 	.byte	0x04, 0x1c
        /*008a*/ 	.short	(.L_49 - .L_48)


	//   ....[0]....
.L_48:
        /*008c*/ 	.word	0x00000070


	//   ....[1]....
        /*0090*/ 	.word	0x000022a0


	//   ....[2]....
        /*0094*/ 	.word	0x000022c0


	//----- nvinfo : EIATTR_CBANK_PARAM_SIZE
	.align		4
.L_49:
        /*0098*/ 	.byte	0x03, 0x19
        /*009a*/ 	.short	0x0030


	//----- nvinfo : EIATTR_PARAM_CBANK
	.align		4
        /*009c*/ 	.byte	0x04, 0x0a
        /*009e*/ 	.short	(.L_51 - .L_50)
	.align		4
.L_50:
        /*00a0*/ 	.word	index@(.nv.constant0.vanity_evm_search)
        /*00a4*/ 	.short	0x0380
        /*00a6*/ 	.short	0x0030


	//----- nvinfo : EIATTR_SW_WAR
	.align		4
.L_51:
        /*00a8*/ 	.byte	0x04, 0x36
        /*00aa*/ 	.short	(.L_53 - .L_52)
.L_52:
        /*00ac*/ 	.word	0x00000008
.L_53:


//--------------------- .nv.callgraph             --------------------------
	.section	.nv.callgraph,"",@"SHT_CUDA_CALLGRAPH"
	.align	4
	.sectionentsize	8
	.align		4
        /*0000*/ 	.word	0x00000000
	.align		4
        /*0004*/ 	.word	0xffffffff
	.align		4
        /*0008*/ 	.word	0x00000000
	.align		4
        /*000c*/ 	.word	0xfffffffe
	.align		4
        /*0010*/ 	.word	0x00000000
	.align		4
        /*0014*/ 	.word	0xfffffffd
	.align		4
        /*0018*/ 	.word	0x00000000
	.align		4
        /*001c*/ 	.word	0xfffffffc


//--------------------- .nv.constant3             --------------------------
	.section	.nv.constant3,"a",@progbits
	.align	8
.nv.constant3:
	.type		RC,@object
	.size		RC,(ROTL - RC)
RC:
        /*0000*/ 	.byte	0x01, 0x00, 0x00, 0x00, 0x00, 0x00, 0x00, 0x00, 0x82, 0x80, 0x00, 0x00, 0x00, 0x00, 0x00, 0x00
        /* <DEDUP_REMOVED lines=11> */
	.type		ROTL,@object
	.size		ROTL,(.L_1 - ROTL)
ROTL:
        /*00c0*/ 	.byte	0x00, 0x00, 0x00, 0x00, 0x01, 0x00, 0x00, 0x00, 0x3e, 0x00, 0x00, 0x00, 0x1c, 0x00, 0x00, 0x00
        /*00d0*/ 	.byte	0x1b, 0x00, 0x00, 0x00, 0x24, 0x00, 0x00, 0x00, 0x2c, 0x00, 0x00, 0x00, 0x06, 0x00, 0x00, 0x00
        /*00e0*/ 	.byte	0x37, 0x00, 0x00, 0x00, 0x14, 0x00, 0x00, 0x00, 0x03, 0x00, 0x00, 0x00, 0x0a, 0x00, 0x00, 0x00
        /*00f0*/ 	.byte	0x2b, 0x00, 0x00, 0x00, 0x19, 0x00, 0x00, 0x00, 0x27, 0x00, 0x00, 0x00, 0x29, 0x00, 0x00, 0x00
        /*0100*/ 	.byte	0x2d, 0x00, 0x00, 0x00, 0x0f, 0x00, 0x00, 0x00, 0x15, 0x00, 0x00, 0x00, 0x08, 0x00, 0x00, 0x00
        /*0110*/ 	.byte	0x12, 0x00, 0x00, 0x00, 0x02, 0x00, 0x00, 0x00, 0x3d, 0x00, 0x00, 0x00, 0x38, 0x00, 0x00, 0x00
        /*0120*/ 	.byte	0x0e, 0x00, 0x00, 0x00
.L_1:


//--------------------- .text.vanity_evm_benchmark --------------------------
	.section	.text.vanity_evm_benchmark,"ax",@progbits
	.align	128
        .global         vanity_evm_benchmark
        .type           vanity_evm_benchmark,@function
        .size           vanity_evm_benchmark,(.L_x_12 - vanity_evm_benchmark)
        .other          vanity_evm_benchmark,@"STO_CUDA_ENTRY STV_DEFAULT"
vanity_evm_benchmark:
.text.vanity_evm_benchmark:
[----:B------:R-:W-:Y:S01]  /*0000*/  LDC R1, c[0x0][0x37c] ;  /* 0x0000df00ff017b82 */ /* 0x000fe20000000800 */
[----:B------:R-:W0:Y:S01]  /*0010*/  LDCU UR59, c[0x0][0x390] ;  /* 0x00007200ff3b77ac */ /* 0x000e220008000800 */
[----:B------:R-:W1:Y:S01]  /*0020*/  LDCU.64 UR48, c[0x0][0x358] ;  /* 0x00006b00ff3077ac */ /* 0x000e620008000a00 */
[----:B0-----:R-:W-:-:S09]  /*0030*/  UISETP.GE.AND UP0, UPT, UR59, 0x1, UPT ;  /* 0x000000013b00788c */ /* 0x001fd2000bf06270 */
[----:B-1----:R-:W-:Y:S05]  /*0040*/  BRA.U !UP0, `(.L_x_0) ;  /* 0x00000019087c7547 */ /* 0x002fea000b800000 */
[----:B------:R-:W0:Y:S01]  /*0050*/  S2R R0, SR_TID.X ;  /* 0x0000000000007919 */ /* 0x000e220000002100 */
[----:B------:R-:W0:Y:S01]  /*0060*/  LDCU UR4, c[0x0][0x360] ;  /* 0x00006c00ff0477ac */ /* 0x000e220008000800 */
[----:B------:R-:W1:Y:S01]  /*0070*/  LDC.64 R2, c[0x0][0x380] ;  /* 0x0000e000ff027b82 */ /* 0x000e620000000a00 */
[----:B------:R-:W0:Y:S01]  /*0080*/  S2R R5, SR_CTAID.X ;  /* 0x0000000000057919 */ /* 0x000e220000002500 */
[----:B------:R-:W2:Y:S01]  /*0090*/  LDCU UR58, c[0x3][0xc0] ;  /* 0x00c01800ff3a77ac */ /* 0x000ea20008000800 */
[----:B------:R-:W3:Y:S01]  /*00a0*/  LDCU.128 UR8, c[0x3][0xd0] ;  /* 0x00c01a00ff0877ac */ /* 0x000ee20008000c00 */
[----:B------:R-:W4:Y:S01]  /*00b0*/  LDCU.128 UR12, c[0x3][0xe0] ;  /* 0x00c01c00ff0c77ac */ /* 0x000f220008000c00 */
[----:B------:R-:W4:Y:S01]  /*00c0*/  LDCU.128 UR16, c[0x3][0xf0] ;  /* 0x00c01e00ff1077ac */ /* 0x000f220008000c00 */
[----:B------:R-:W4:Y:S01]  /*00d0*/  LDCU.128 UR44, c[0x3][0x100] ;  /* 0x00c02000ff2c77ac */ /* 0x000f220008000c00 */
[----:B------:R-:W4:Y:S01]  /*00e0*/  LDCU.64 UR20, c[0x3][0xc8] ;  /* 0x00c01900ff1477ac */ /* 0x000f220008000a00 */
[----:B------:R-:W4:Y:S01]  /*00f0*/  LDCU UR57, c[0x3][0x120] ;  /* 0x00c02400ff3977ac */ /* 0x000f220008000800 */
[----:B0-----:R-:W-:Y:S01]  /*0100*/  IMAD R0, R5, UR4, R0 ;  /* 0x0000000405007c24 */ /* 0x001fe2000f8e0200 */
[----:B------:R-:W0:Y:S03]  /*0110*/  LDCU.128 UR4, c[0x3][0x110] ;  /* 0x00c02200ff0477ac */ /* 0x000e260008000c00 */
[----:B------:R-:W-:-:S04]  /*0120*/  IMAD.SHL.U32 R5, R0, 0x4, RZ ;  /* 0x0000000400057824 */ /* 0x000fc800078e00ff */
[----:B-1----:R-:W-:-:S05]  /*0130*/  IMAD.WIDE R2, R5, 0x8, R2 ;  /* 0x0000000805027825 */ /* 0x002fca00078e0202 */
[----:B------:R1:W5:Y:S04]  /*0140*/  LDG.E.64 R42, desc[UR48][R2.64+0x8] ;  /* 0x00000830022a7981 */ /* 0x000368000c1e1b00 */
[----:B------:R1:W5:Y:S04]  /*0150*/  LDG.E.64 R40, desc[UR48][R2.64+0x10] ;  /* 0x0000103002287981 */ /* 0x000368000c1e1b00 */
[----:B------:R1:W5:Y:S04]  /*0160*/  LDG.E.64 R38, desc[UR48][R2.64+0x18] ;  /* 0x0000183002267981 */ /* 0x000368000c1e1b00 */
[----:B------:R1:W5:Y:S01]  /*0170*/  LDG.E.64 R36, desc[UR48][R2.64] ;  /* 0x0000003002247981 */ /* 0x000362000c1e1b00 */
[----:B--2---:R-:W-:-:S02]  /*0180*/  UIADD3 UR58, UPT, UPT, -UR58, URZ, URZ ;  /* 0x000000ff3a3a7290 */ /* 0x004fc4000fffe1ff */
[----:B0-----:R-:W-:Y:S02]  /*0190*/  UIADD3 UR50, UPT, UPT, -UR4, 0x40, URZ ;  /* 0x0000004004327890 */ /* 0x001fe4000fffe1ff */
[----:B---3--:R-:W-:Y:S02]  /*01a0*/  UIADD3 UR8, UPT, UPT, -UR8, 0x40, URZ ;  /* 0x0000004008087890 */ /* 0x008fe4000fffe1ff */
[----:B------:R-:W-:Y:S02]  /*01b0*/  UIADD3 UR9, UPT, UPT, -UR9, 0x40, URZ ;  /* 0x0000004009097890 */ /* 0x000fe4000fffe1ff */
[----:B------:R-:W-:Y:S02]  /*01c0*/  UIADD3 UR10, UPT, UPT, -UR10, 0x40, URZ ;  /* 0x000000400a0a7890 */ /* 0x000fe4000fffe1ff */
[----:B------:R-:W-:Y:S02]  /*01d0*/  UIADD3 UR11, UPT, UPT, -UR11, 0x40, URZ ;  /* 0x000000400b0b7890 */ /* 0x000fe4000fffe1ff */
[----:B----4-:R-:W-:-:S02]  /*01e0*/  UIADD3 UR12, UPT, UPT, -UR12, 0x40, URZ ;  /* 0x000000400c0c7890 */ /* 0x010fc4000fffe1ff */
[----:B------:R-:W-:Y:S02]  /*01f0*/  UIADD3 UR13, UPT, UPT, -UR13, 0x40, URZ ;  /* 0x000000400d0d7890 */ /* 0x000fe4000fffe1ff */
[----:B------:R-:W-:Y:S02]  /*0200*/  UIADD3 UR14, UPT, UPT, -UR14, 0x40, URZ ;  /* 0x000000400e0e7890 */ /* 0x000fe4000fffe1ff */
[----:B------:R-:W-:Y:S02]  /*0210*/  UIADD3 UR15, UPT, UPT, -UR15, 0x40, URZ ;  /* 0x000000400f0f7890 */ /* 0x000fe4000fffe1ff */
[----:B------:R-:W-:Y:S02]  /*0220*/  UIADD3 UR16, UPT, UPT, -UR16, 0x40, URZ ;  /* 0x0000004010107890 */ /* 0x000fe4000fffe1ff */
[----:B------:R-:W-:Y:S02]  /*0230*/  UIADD3 UR17, UPT, UPT, -UR17, 0x40, URZ ;  /* 0x0000004011117890 */ /* 0x000fe4000fffe1ff */
[----:B------:R-:W-:-:S02]  /*0240*/  UIADD3 UR18, UPT, UPT, -UR18, 0x40, URZ ;  /* 0x0000004012127890 */ /* 0x000fc4000fffe1ff */
        /* <DEDUP_REMOVED lines=11> */
[----:B------:R-:W-:Y:S01]  /*0300*/  ULOP3.LUT UR58, UR58, 0x3f, URZ, 0xc0, !UPT ;  /* 0x0000003f3a3a7892 */ /* 0x000fe2000f8ec0ff */
[----:B-1----:R-:W-:-:S11]  /*0310*/  UMOV UR4, URZ ;  /* 0x000000ff00047c82 */ /* 0x002fd60008000000 */
.L_x_4:
[----:B0-----:R-:W0:Y:S01]  /*0320*/  LDCU UR59, c[0x0][0x390] ;  /* 0x00007200ff3b77ac */ /* 0x001e220008000800 */
[----:B-----5:R-:W-:Y:S01]  /*0330*/  IADD3 R36, P0, PT, R36, UR4, RZ ;  /* 0x0000000424247c10 */ /* 0x020fe2000ff1e0ff */
[----:B------:R-:W-:Y:S01]  /*0340*/  IMAD.MOV.U32 R63, RZ, RZ, RZ ;  /* 0x000000ffff3f7224 */ /* 0x000fe200078e00ff */
[----:B------:R-:W-:Y:S01]  /*0350*/  CS2R R20, SRZ ;  /* 0x0000000000147805 */ /* 0x000fe2000001ff00 */
[----:B------:R-:W-:Y:S01]  /*0360*/  UIADD3 UR4, UPT, UPT, UR4, 0x1, URZ ;  /* 0x0000000104047890 */ /* 0x000fe2000fffe0ff */
[----:B------:R-:W-:Y:S01]  /*0370*/  IMAD.MOV.U32 R45, RZ, RZ, -0x80000000 ;  /* 0x80000000ff2d7424 */ /* 0x000fe200078e00ff */
[----:B------:R-:W-:Y:S01]  /*0380*/  CS2R R8, SRZ ;  /* 0x0000000000087805 */ /* 0x000fe2000001ff00 */
[----:B------:R-:W-:Y:S01]  /*0390*/  IMAD.X R37, RZ, RZ, R37, P0 ;  /* 0x000000ffff257224 */ /* 0x000fe200000e0625 */
[----:B------:R-:W-:Y:S01]  /*03a0*/  CS2R R26, SRZ ;  /* 0x00000000001a7805 */ /* 0x000fe2000001ff00 */
[----:B------:R-:W-:Y:S01]  /*03b0*/  IMAD.MOV.U32 R16, RZ, RZ, 0x1 ;  /* 0x00000001ff107424 */ /* 0x000fe200078e00ff */
[----:B------:R-:W-:Y:S01]  /*03c0*/  CS2R R48, SRZ ;  /* 0x0000000000307805 */ /* 0x000fe2000001ff00 */
[----:B------:R-:W-:Y:S01]  /*03d0*/  IMAD.MOV.U32 R0, RZ, RZ, RZ ;  /* 0x000000ffff007224 */ /* 0x000fe200078e00ff */
[----:B------:R-:W-:Y:S01]  /*03e0*/  CS2R R64, SRZ ;  /* 0x0000000000407805 */ /* 0x000fe2000001ff00 */
[----:B------:R-:W-:Y:S01]  /*03f0*/  IMAD.MOV.U32 R62, RZ, RZ, R42 ;  /* 0x000000ffff3e7224 */ /* 0x000fe200078e002a */
        /* <DEDUP_REMOVED lines=11> */
[----:B------:R-:W-:Y:S01]  /*04b0*/  IMAD.MOV.U32 R17, RZ, RZ, RZ ;  /* 0x000000ffff117224 */ /* 0x000fe200078e00ff */
[----:B------:R-:W-:Y:S01]  /*04c0*/  CS2R R18, SRZ ;  /* 0x0000000000127805 */ /* 0x000fe2000001ff00 */
[----:B------:R-:W-:Y:S01]  /*04d0*/  IMAD.MOV.U32 R23, RZ, RZ, RZ ;  /* 0x000000ffff177224 */ /* 0x000fe200078e00ff */
[----:B------:R-:W-:Y:S01]  /*04e0*/  CS2R R34, SRZ ;  /* 0x0000000000227805 */ /* 0x000fe2000001ff00 */
[----:B------:R-:W-:Y:S01]  /*04f0*/  IMAD.MOV.U32 R12, RZ, RZ, RZ ;  /* 0x000000ffff0c7224 */ /* 0x000fe200078e00ff */
[----:B------:R-:W-:Y:S01]  /*0500*/  CS2R R32, SRZ ;  /* 0x0000000000207805 */ /* 0x000fe2000001ff00 */
[----:B------:R-:W-:Y:S01]  /*0510*/  IMAD.MOV.U32 R14, RZ, RZ, RZ ;  /* 0x000000ffff0e7224 */ /* 0x000fe200078e00ff */
[----:B------:R-:W1:Y:S01]  /*0520*/  LDCU UR60, c[0x3][0x120] ;  /* 0x00c02400ff3c77ac */ /* 0x000e620008000800 */
[----:B------:R-:W-:-:S02]  /*0530*/  IMAD.MOV.U32 R6, RZ, RZ, RZ ;  /* 0x000000ffff067224 */ /* 0x000fc400078e00ff */
[----:B------:R-:W-:Y:S01]  /*0540*/  IMAD.MOV.U32 R5, RZ, RZ, RZ ;  /* 0x000000ffff057224 */ /* 0x000fe200078e00ff */
[----:B------:R-:W2:Y:S01]  /*0550*/  LDCU.128 UR20, c[0x3][0xd0] ;  /* 0x00c01a00ff1477ac */ /* 0x000ea20008000c00 */
[----:B------:R-:W-:Y:S02]  /*0560*/  IMAD.MOV.U32 R58, RZ, RZ, RZ ;  /* 0x000000ffff3a7224 */ /* 0x000fe400078e00ff */
[----:B------:R-:W-:Y:S01]  /*0570*/  IMAD.MOV.U32 R60, RZ, RZ, RZ ;  /* 0x000000ffff3c7224 */ /* 0x000fe200078e00ff */
[----:B------:R-:W3:Y:S01]  /*0580*/  LDCU.128 UR24, c[0x3][0xe0] ;  /* 0x00c01c00ff1877ac */ /* 0x000ee20008000c00 */
[----:B------:R-:W-:Y:S02]  /*0590*/  IMAD.MOV.U32 R44, RZ, RZ, RZ ;  /* 0x000000ffff2c7224 */ /* 0x000fe400078e00ff */
[----:B------:R-:W-:Y:S01]  /*05a0*/  IMAD.MOV.U32 R31, RZ, RZ, RZ ;  /* 0x000000ffff1f7224 */ /* 0x000fe200078e00ff */
[----:B------:R-:W4:Y:S01]  /*05b0*/  LDCU.128 UR28, c[0x3][0xf0] ;  /* 0x00c01e00ff1c77ac */ /* 0x000f220008000c00 */
[----:B------:R-:W-:-:S02]  /*05c0*/  IMAD.MOV.U32 R4, RZ, RZ, R36 ;  /* 0x000000ffff047224 */ /* 0x000fc400078e0024 */
[----:B------:R-:W-:Y:S01]  /*05d0*/  IMAD.MOV.U32 R7, RZ, RZ, R37 ;  /* 0x000000ffff077224 */ /* 0x000fe200078e0025 */
[----:B------:R-:W1:Y:S01]  /*05e0*/  LDCU.128 UR32, c[0x3][0x100] ;  /* 0x00c02000ff2077ac */ /* 0x000e620008000c00 */
[----:B------:R-:W1:Y:S01]  /*05f0*/  LDCU.128 UR36, c[0x3][0x110] ;  /* 0x00c02200ff2477ac */ /* 0x000e620008000c00 */
[----:B------:R-:W1:Y:S01]  /*0600*/  LDCU.128 UR40, c[0x3][0xc0] ;  /* 0x00c01800ff2877ac */ /* 0x000e620008000c00 */
[----:B0-----:R-:W-:Y:S01]  /*0610*/  UISETP.NE.AND UP1, UPT, UR4, UR59, UPT ;  /* 0x0000003b0400728c */ /* 0x001fe2000bf25270 */
[----:B------:R-:W-:Y:S01]  /*0620*/  UMOV UR5, URZ ;  /* 0x000000ff00057c82 */ /* 0x000fe20008000000 */
[----:B------:R-:W-:-:S09]  /*0630*/  UMOV UR6, URZ ;  /* 0x000000ff00067c82 */ /* 0x000fd20008000000 */
.L_x_1:
[----:B------:R-:W-:Y:S01]  /*0640*/  LOP3.LUT R70, R3, R28, R22, 0x96, !PT ;  /* 0x0000001c03467212 */ /* 0x000fe200078e9616 */
[----:B-1----:R-:W-:Y:S01]  /*0650*/  ULOP3.LUT UR54, UR40, 0x3f, URZ, 0xc0, !UPT ;  /* 0x0000003f28367892 */ /* 0x002fe2000f8ec0ff */
[----:B------:R-:W-:Y:S01]  /*0660*/  LOP3.LUT R53, R10, R2, R13, 0x96, !PT ;  /* 0x000000020a357212 */ /* 0x000fe200078e960d */
[----:B------:R-:W-:Y:S01]  /*0670*/  ULOP3.LUT UR55, UR41, 0x3f, URZ, 0xc0, !UPT ;  /* 0x0000003f29377892 */ /* 0x000fe2000f8ec0ff */
[----:B------:R-:W-:Y:S01]  /*0680*/  LOP3.LUT R52, R27, R26, R4, 0x96, !PT ;  /* 0x0000001a1b347212 */ /* 0x000fe200078e9604 */
[----:B------:R-:W-:Y:S01]  /*0690*/  UIADD3 UR5, UPT, UPT, UR5, 0x1, URZ ;  /* 0x0000000105057890 */ /* 0x000fe2000fffe0ff */
[----:B------:R-:W-:Y:S02]  /*06a0*/  LOP3.LUT R51, R47, R48, R7, 0x96, !PT ;  /* 0x000000302f337212 */ /* 0x000fe400078e9607 */
[----:B------:R-:W-:Y:S01]  /*06b0*/  LOP3.LUT R70, R35, R70, R12, 0x96, !PT ;  /* 0x0000004623467212 */ /* 0x000fe200078e960c */
[----:B------:R-:W-:Y:S01]  /*06c0*/  UISETP.NE.AND UP0, UPT, UR5, 0x18, UPT ;  /* 0x000000180500788c */ /* 0x000fe2000bf05270 */
[----:B------:R-:W-:-:S02]  /*06d0*/  LOP3.LUT R53, R34, R53, R19, 0x96, !PT ;  /* 0x0000003522357212 */ /* 0x000fc400078e9613 */
[----:B------:R-:W-:Y:S02]  /*06e0*/  LOP3.LUT R59, R21, R25, R20, 0x96, !PT ;  /* 0x00000019153b7212 */ /* 0x000fe400078e9614 */
[----:B------:R-:W-:Y:S02]  /*06f0*/  LOP3.LUT R68, R23, R11, R8, 0x96, !PT ;  /* 0x0000000b17447212 */ /* 0x000fe400078e9608 */
[----:B------:R-:W-:Y:S02]  /*0700*/  LOP3.LUT R52, R5, R52, R66, 0x96, !PT ;  /* 0x0000003405347212 */ /* 0x000fe400078e9642 */
[----:B------:R-:W-:Y:S02]  /*0710*/  LOP3.LUT R51, R58, R51, R67, 0x96, !PT ;  /* 0x000000333a337212 */ /* 0x000fe400078e9643 */
[----:B------:R-:W-:Y:S02]  /*0720*/  SHF.L.W.U32.HI R69, R53, 0x1, R70 ;  /* 0x0000000135457819 */ /* 0x000fe40000010e46 */
[----:B------:R-:W-:-:S02]  /*0730*/  SHF.L.W.U32.HI R50, R70, 0x1, R53 ;  /* 0x0000000146327819 */ /* 0x000fc40000010e35 */
[----:B------:R-:W-:Y:S02]  /*0740*/  LOP3.LUT R59, R32, R59, R9, 0x96, !PT ;  /* 0x0000003b203b7212 */ /* 0x000fe400078e9609 */
[----:B------:R-:W-:Y:S02]  /*0750*/  LOP3.LUT R68, R29, R68, R6, 0x96, !PT ;  /* 0x000000441d447212 */ /* 0x000fe400078e9606 */
[----:B------:R-:W-:Y:S02]  /*0760*/  LOP3.LUT R57, R64, R65, R62, 0x96, !PT ;  /* 0x0000004140397212 */ /* 0x000fe400078e963e */
[----:B------:R-:W-:Y:S02]  /*0770*/  LOP3.LUT R56, R46, R49, R61, 0x96, !PT ;  /* 0x000000312e387212 */ /* 0x000fe400078e963d */
[----:B------:R-:W-:Y:S02]  /*0780*/  SHF.L.W.U32.HI R54, R52, 0x1, R51 ;  /* 0x0000000134367819 */ /* 0x000fe40000010e33 */
[----:B------:R-:W-:-:S02]  /*0790*/  LOP3.LUT R69, R69, R52, RZ, 0x3c, !PT ;  /* 0x0000003445457212 */ /* 0x000fc400078e3cff */
[----:B------:R-:W-:Y:S02]  /*07a0*/  SHF.L.W.U32.HI R52, R51, 0x1, R52 ;  /* 0x0000000133347819 */ /* 0x000fe40000010e34 */
[----:B------:R-:W-:Y:S02]  /*07b0*/  LOP3.LUT R50, R50, R51, RZ, 0x3c, !PT ;  /* 0x0000003332327212 */ /* 0x000fe400078e3cff */
[----:B------:R-:W-:Y:S02]  /*07c0*/  SHF.L.W.U32.HI R51, R68, 0x1, R59 ;  /* 0x0000000144337819 */ /* 0x000fe40000010e3b */
[----:B------:R-:W-:Y:S02]  /*07d0*/  LOP3.LUT R57, R60, R57, R63, 0x96, !PT ;  /* 0x000000393c397212 */ /* 0x000fe400078e963f */
[----:B------:R-:W-:Y:S02]  /*07e0*/  LOP3.LUT R56, R44, R56, R45, 0x96, !PT ;  /* 0x000000382c387212 */ /* 0x000fe400078e962d */
[----:B------:R-:W-:-:S02]  /*07f0*/  LOP3.LUT R51, R51, R70, RZ, 0x3c, !PT ;  /* 0x0000004633337212 */ /* 0x000fc400078e3cff */
[----:B------:R-:W-:Y:S02]  /*0800*/  SHF.L.W.U32.HI R70, R56, 0x1, R57 ;  /* 0x0000000138467819 */ /* 0x000fe40000010e39 */
[----:B------:R-:W-:Y:S02]  /*0810*/  SHF.L.W.U32.HI R72, R59, 0x1, R68 ;  /* 0x000000013b487819 */ /* 0x000fe40000010e44 */
[----:B------:R-:W-:Y:S02]  /*0820*/  LOP3.LUT R59, R70, R59, RZ, 0x3c, !PT ;  /* 0x0000003b463b7212 */ /* 0x000fe400078e3cff */
[----:B------:R-:W-:Y:S02]  /*0830*/  LOP3.LUT R71, R17, R16, R30, 0x96, !PT ;  /* 0x0000001011477212 */ /* 0x000fe400078e961e */
[----:B------:R-:W-:Y:S02]  /*0840*/  LOP3.LUT R70, R24, R0, R15, 0x96, !PT ;  /* 0x0000000018467212 */ /* 0x000fe400078e960f */
[----:B------:R-:W-:-:S02]  /*0850*/  SHF.L.W.U32.HI R55, R57, 0x1, R56 ;  /* 0x0000000139377819 */ /* 0x000fc40000010e38 */
[----:B------:R-:W-:Y:S02]  /*0860*/  LOP3.LUT R71, R33, R71, R14, 0x96, !PT ;  /* 0x0000004721477212 */ /* 0x000fe400078e960e */
[----:B------:R-:W-:Y:S02]  /*0870*/  LOP3.LUT R70, R31, R70, R18, 0x96, !PT ;  /* 0x000000461f467212 */ /* 0x000fe400078e9612 */
[----:B------:R-:W-:Y:S02]  /*0880*/  LOP3.LUT R68, R55, R68, RZ, 0x3c, !PT ;  /* 0x0000004437447212 */ /* 0x000fe400078e3cff */
[----:B------:R-:W-:Y:S02]  /*0890*/  SHF.L.W.U32.HI R55, R71, 0x1, R70 ;  /* 0x0000000147377819 */ /* 0x000fe40000010e46 */
[----:B------:R-:W-:Y:S02]  /*08a0*/  LOP3.LUT R53, R72, R53, RZ, 0x3c, !PT ;  /* 0x0000003548357212 */ /* 0x000fe400078e3cff */
[----:B------:R-:W-:-:S02]  /*08b0*/  LOP3.LUT R55, R55, R56, RZ, 0x3c, !PT ;  /* 0x0000003837377212 */ /* 0x000fc400078e3cff */
[----:B------:R-:W-:Y:S02]  /*08c0*/  SHF.L.W.U32.HI R56, R70, 0x1, R71 ;  /* 0x0000000146387819 */ /* 0x000fe40000010e47 */
[----:B------:R-:W-:Y:S02]  /*08d0*/  LOP3.LUT R52, R52, R71, RZ, 0x3c, !PT ;  /* 0x0000004734347212 */ /* 0x000fe400078e3cff */
[----:B------:R-:W-:Y:S02]  /*08e0*/  LOP3.LUT R57, R56, R57, RZ, 0x3c, !PT ;  /* 0x0000003938397212 */ /* 0x000fe400078e3cff */
[-C--:B------:R-:W-:Y:S02]  /*08f0*/  LOP3.LUT R56, R4, R59.reuse, RZ, 0x3c, !PT ;  /* 0x0000003b04387212 */ /* 0x080fe400078e3cff */
[-C--:B------:R-:W-:Y:S02]  /*0900*/  LOP3.LUT R4, R27, R59.reuse, RZ, 0x3c, !PT ;  /* 0x0000003b1b047212 */ /* 0x080fe400078e3cff */
[----:B------:R-:W-:-:S02]  /*0910*/  LOP3.LUT R27, R66, R59, RZ, 0x3c, !PT ;  /* 0x0000003b421b7212 */ /* 0x000fc400078e3cff */
[-C--:B------:R-:W-:Y:S02]  /*0920*/  LOP3.LUT R22, R22, R57.reuse, RZ, 0x3c, !PT ;  /* 0x0000003916167212 */ /* 0x080fe400078e3cff */
[-C--:B------:R-:W-:Y:S02]  /*0930*/  LOP3.LUT R28, R28, R57.reuse, RZ, 0x3c, !PT ;  /* 0x000000391c1c7212 */ /* 0x080fe400078e3cff */
[-C--:B------:R-:W-:Y:S02]  /*0940*/  LOP3.LUT R3, R3, R57.reuse, RZ, 0x3c, !PT ;  /* 0x0000003903037212 */ /* 0x080fe400078e3cff */
[-C--:B------:R-:W-:Y:S02]  /*0950*/  LOP3.LUT R12, R12, R57.reuse, RZ, 0x3c, !PT ;  /* 0x000000390c0c7212 */ /* 0x080fe400078e3cff */
[----:B------:R-:W-:Y:S02]  /*0960*/  LOP3.LUT R35, R35, R57, RZ, 0x3c, !PT ;  /* 0x0000003923237212 */ /* 0x000fe400078e3cff */
[----:B------:R-:W-:-:S02]  /*0970*/  LOP3.LUT R54, R54, R70, RZ, 0x3c, !PT ;  /* 0x0000004636367212 */ /* 0x000fc400078e3cff */
[-C--:B------:R-:W-:Y:S02]  /*0980*/  LOP3.LUT R26, R26, R59.reuse, RZ, 0x3c, !PT ;  /* 0x0000003b1a1a7212 */ /* 0x080fe400078e3cff */
[----:B------:R-:W-:Y:S02]  /*0990*/  LOP3.LUT R5, R5, R59, RZ, 0x3c, !PT ;  /* 0x0000003b05057212 */ /* 0x000fe400078e3cff */
[----:B------:R-:W-:Y:S02]  /*09a0*/  LOP3.LUT R66, R49, R50, RZ, 0x3c, !PT ;  /* 0x0000003231427212 */ /* 0x000fe400078e3cff */
[----:B------:R-:W-:Y:S02]  /*09b0*/  LOP3.LUT R57, R13, R55, RZ, 0x3c, !PT ;  /* 0x000000370d397212 */ /* 0x000fe400078e3cff */
[----:B------:R-:W-:Y:S02]  /*09c0*/  LOP3.LUT R59, R7, R68, RZ, 0x3c, !PT ;  /* 0x00000044073b7212 */ /* 0x000fe400078e3cff */
[----:B------:R-:W-:-:S02]  /*09d0*/  LOP3.LUT R49, R46, R50, RZ, 0x3c, !PT ;  /* 0x000000322e317212 */ /* 0x000fc400078e3cff */
[-C--:B------:R-:W-:Y:S02]  /*09e0*/  LOP3.LUT R13, R2, R55.reuse, RZ, 0x3c, !PT ;  /* 0x00000037020d7212 */ /* 0x080fe400078e3cff */
[-C--:B------:R-:W-:Y:S02]  /*09f0*/  LOP3.LUT R10, R10, R55.reuse, RZ, 0x3c, !PT ;  /* 0x000000370a0a7212 */ /* 0x080fe400078e3cff */
[-C--:B------:R-:W-:Y:S02]  /*0a00*/  LOP3.LUT R19, R19, R55.reuse, RZ, 0x3c, !PT ;  /* 0x0000003713137212 */ /* 0x080fe400078e3cff */
[----:B------:R-:W-:Y:S02]  /*0a10*/  LOP3.LUT R34, R34, R55, RZ, 0x3c, !PT ;  /* 0x0000003722227212 */ /* 0x000fe400078e3cff */
[----:B------:R-:W-:Y:S02]  /*0a20*/  LOP3.LUT R46, R45, R50, RZ, 0x3c, !PT ;  /* 0x000000322d2e7212 */ /* 0x000fe400078e3cff */
[----:B------:R-:W-:-:S02]  /*0a30*/  LOP3.LUT R71, R15, R53, RZ, 0x3c, !PT ;  /* 0x000000350f477212 */ /* 0x000fc400078e3cff */
[-C--:B------:R-:W-:Y:S02]  /*0a40*/  LOP3.LUT R55, R0, R53.reuse, RZ, 0x3c, !PT ;  /* 0x0000003500377212 */ /* 0x080fe400078e3cff */
[----:B------:R-:W-:Y:S02]  /*0a50*/  LOP3.LUT R45, R44, R50, RZ, 0x3c, !PT ;  /* 0x000000322c2d7212 */ /* 0x000fe400078e3cff */
[----:B------:R-:W-:Y:S02]  /*0a60*/  LOP3.LUT R15, R18, R53, RZ, 0x3c, !PT ;  /* 0x00000035120f7212 */ /* 0x000fe400078e3cff */
[----:B------:R-:W-:Y:S02]  /*0a70*/  LOP3.LUT R0, R25, R52, RZ, 0x3c, !PT ;  /* 0x0000003419007212 */ /* 0x000fe400078e3cff */
[-C--:B------:R-:W-:Y:S02]  /*0a80*/  LOP3.LUT R62, R62, R69.reuse, RZ, 0x3c, !PT ;  /* 0x000000453e3e7212 */ /* 0x080fe400078e3cff */
[----:B------:R-:W-:-:S02]  /*0a90*/  LOP3.LUT R65, R65, R69, RZ, 0x3c, !PT ;  /* 0x0000004541417212 */ /* 0x000fc400078e3cff */
[-C--:B------:R-:W-:Y:S02]  /*0aa0*/  LOP3.LUT R64, R64, R69.reuse, RZ, 0x3c, !PT ;  /* 0x0000004540407212 */ /* 0x080fe400078e3cff */
[-C--:B------:R-:W-:Y:S02]  /*0ab0*/  LOP3.LUT R63, R63, R69.reuse, RZ, 0x3c, !PT ;  /* 0x000000453f3f7212 */ /* 0x080fe400078e3cff */
[----:B------:R-:W-:Y:S02]  /*0ac0*/  LOP3.LUT R60, R60, R69, RZ, 0x3c, !PT ;  /* 0x000000453c3c7212 */ /* 0x000fe400078e3cff */
[-C--:B------:R-:W-:Y:S02]  /*0ad0*/  LOP3.LUT R44, R30, R51.reuse, RZ, 0x3c, !PT ;  /* 0x000000331e2c7212 */ /* 0x080fe400078e3cff */
[-C--:B------:R-:W-:Y:S02]  /*0ae0*/  LOP3.LUT R16, R16, R51.reuse, RZ, 0x3c, !PT ;  /* 0x0000003310107212 */ /* 0x080fe400078e3cff */
[----:B------:R-:W-:-:S02]  /*0af0*/  LOP3.LUT R17, R17, R51, RZ, 0x3c, !PT ;  /* 0x0000003311117212 */ /* 0x000fc400078e3cff */
[-C--:B------:R-:W-:Y:S02]  /*0b00*/  LOP3.LUT R14, R14, R51.reuse, RZ, 0x3c, !PT ;  /* 0x000000330e0e7212 */ /* 0x080fe400078e3cff */
[----:B------:R-:W-:Y:S02]  /*0b10*/  LOP3.LUT R33, R33, R51, RZ, 0x3c, !PT ;  /* 0x0000003321217212 */ /* 0x000fe400078e3cff */
[----:B------:R-:W-:Y:S02]  /*0b20*/  LOP3.LUT R18, R20, R52, RZ, 0x3c, !PT ;  /* 0x0000003414127212 */ /* 0x000fe400078e3cff */
[----:B------:R-:W-:Y:S02]  /*0b30*/  LOP3.LUT R25, R8, R54, RZ, 0x3c, !PT ;  /* 0x0000003608197212 */ /* 0x000fe400078e3cff */
[----:B------:R-:W-:Y:S02]  /*0b40*/  LOP3.LUT R20, R21, R52, RZ, 0x3c, !PT ;  /* 0x0000003415147212 */ /* 0x000fe400078e3cff */
[----:B------:R-:W-:-:S02]  /*0b50*/  LOP3.LUT R69, R6, R54, RZ, 0x3c, !PT ;  /* 0x0000003606457212 */ /* 0x000fc400078e3cff */
[--C-:B------:R-:W-:Y:S02]  /*0b60*/  SHF.R.U32.HI R8, RZ, UR58, R59.reuse ;  /* 0x0000003aff087c19 */ /* 0x100fe4000801163b */
[----:B------:R-:W-:Y:S02]  /*0b70*/  SHF.L.U64.HI R51, R56, UR54, R59 ;  /* 0x0000003638337c19 */ /* 0x000fe4000801023b */
[----:B------:R-:W-:Y:S02]  /*0b80*/  LOP3.LUT R61, R61, R50, RZ, 0x3c, !PT ;  /* 0x000000323d3d7212 */ /* 0x000fe400078e3cff */
[----:B------:R-:W-:Y:S02]  /*0b90*/  LOP3.LUT R30, R9, R52, RZ, 0x3c, !PT ;  /* 0x00000034091e7212 */ /* 0x000fe400078e3cff */
[C---:B------:R-:W-:Y:S02]  /*0ba0*/  SHF.L.U32 R6, R22.reuse, UR42, RZ ;  /* 0x0000002a16067c19 */ /* 0x040fe400080006ff */
[----:B------:R-:W-:-:S02]  /*0bb0*/  SHF.R.U64 R21, R22, UR53, R57 ;  /* 0x0000003516157c19 */ /* 0x000fc40008001239 */
[-C--:B------:R-:W-:Y:S02]  /*0bc0*/  LOP3.LUT R7, R48, R68.reuse, RZ, 0x3c, !PT ;  /* 0x0000004430077212 */ /* 0x080fe400078e3cff */
[C---:B------:R-:W-:Y:S02]  /*0bd0*/  SHF.R.U64 R9, R56.reuse, UR58, R59 ;  /* 0x0000003a38097c19 */ /* 0x040fe4000800123b */
[----:B------:R-:W-:Y:S01]  /*0be0*/  SHF.L.U32 R50, R56, UR54, RZ ;  /* 0x0000003638327c19 */ /* 0x000fe200080006ff */
[----:B------:R-:W-:Y:S01]  /*0bf0*/  UIADD3 UR54, UPT, UPT, -UR41, URZ, URZ ;  /* 0x000000ff29367290 */ /* 0x000fe2000fffe1ff */
[----:B------:R-:W-:Y:S02]  /*0c00*/  LOP3.LUT R48, R67, R68, RZ, 0x3c, !PT ;  /* 0x0000004443307212 */ /* 0x000fe400078e3cff */
[----:B------:R-:W-:Y:S01]  /*0c10*/  LOP3.LUT R67, R29, R54, RZ, 0x3c, !PT ;  /* 0x000000361d437212 */ /* 0x000fe200078e3cff */
[----:B------:R-:W-:Y:S01]  /*0c20*/  ULOP3.LUT UR54, UR54, 0x3f, URZ, 0xc0, !UPT ;  /* 0x0000003f36367892 */ /* 0x000fe2000f8ec0ff */
[----:B------:R-:W-:-:S02]  /*0c30*/  LOP3.LUT R51, R51, R8, RZ, 0xfc, !PT ;  /* 0x0000000833337212 */ /* 0x000fc400078efcff */
[----:B------:R-:W-:Y:S02]  /*0c40*/  LOP3.LUT R32, R32, R52, RZ, 0x3c, !PT ;  /* 0x0000003420207212 */ /* 0x000fe400078e3cff */
[----:B------:R-:W-:Y:S02]  /*0c50*/  LOP3.LUT R73, R11, R54, RZ, 0x3c, !PT ;  /* 0x000000360b497212 */ /* 0x000fe400078e3cff */
[----:B------:R-:W-:Y:S02]  /*0c60*/  LOP3.LUT R21, R21, R6, RZ, 0xfc, !PT ;  /* 0x0000000615157212 */ /* 0x000fe400078efcff */
[C---:B--2---:R-:W-:Y:S02]  /*0c70*/  SHF.L.U32 R8, R18.reuse, UR20, RZ ;  /* 0x0000001412087c19 */ /* 0x044fe400080006ff */
[----:B------:R-:W-:Y:S02]  /*0c80*/  SHF.R.U64 R29, R18, UR8, R25 ;  /* 0x00000008121d7c19 */ /* 0x000fe40008001219 */
[----:B------:R-:W-:-:S02]  /*0c90*/  LOP3.LUT R2, R24, R53, RZ, 0x3c, !PT ;  /* 0x0000003518027212 */ /* 0x000fc400078e3cff */
[----:B------:R-:W-:Y:S02]  /*0ca0*/  LOP3.LUT R50, R50, R9, RZ, 0xfc, !PT ;  /* 0x0000000932327212 */ /* 0x000fe400078efcff */
[----:B------:R-:W-:Y:S02]  /*0cb0*/  SHF.L.U64.HI R52, R22, UR42, R57 ;  /* 0x0000002a16347c19 */ /* 0x000fe40008010239 */
[C-C-:B------:R-:W-:Y:S02]  /*0cc0*/  SHF.L.U64.HI R11, R44.reuse, UR43, R71.reuse ;  /* 0x0000002b2c0b7c19 */ /* 0x140fe40008010247 */
[----:B------:R-:W-:Y:S02]  /*0cd0*/  SHF.R.U32.HI R6, RZ, UR56, R71 ;  /* 0x00000038ff067c19 */ /* 0x000fe40008011647 */
[----:B------:R-:W-:Y:S02]  /*0ce0*/  LOP3.LUT R24, R31, R53, RZ, 0x3c, !PT ;  /* 0x000000351f187212 */ /* 0x000fe400078e3cff */
[----:B------:R-:W-:-:S02]  /*0cf0*/  SHF.L.U32 R22, R44, UR43, RZ ;  /* 0x0000002b2c167c19 */ /* 0x000fc400080006ff */
[----:B------:R-:W-:Y:S02]  /*0d00*/  SHF.R.U64 R9, R44, UR56, R71 ;  /* 0x000000382c097c19 */ /* 0x000fe40008001247 */
[----:B------:R-:W-:Y:S02]  /*0d10*/  LOP3.LUT R53, R23, R54, RZ, 0x3c, !PT ;  /* 0x0000003617357212 */ /* 0x000fe400078e3cff */
[----:B------:R-:W-:Y:S02]  /*0d20*/  SHF.R.U32.HI R23, RZ, UR53, R57 ;  /* 0x00000035ff177c19 */ /* 0x000fe40008011639 */
[----:B------:R-:W-:Y:S02]  /*0d30*/  LOP3.LUT R29, R29, R8, RZ, 0xfc, !PT ;  /* 0x000000081d1d7212 */ /* 0x000fe400078efcff */
[----:B------:R-:W-:Y:S02]  /*0d40*/  LOP3.LUT R6, R6, R11, RZ, 0xfc, !PT ;  /* 0x0000000b06067212 */ /* 0x000fe400078efcff */
[----:B------:R-:W-:-:S02]  /*0d50*/  SHF.L.U64.HI R57, R26, UR21, R7 ;  /* 0x000000151a397c19 */ /* 0x000fc40008010207 */
[----:B------:R-:W-:Y:S02]  /*0d60*/  SHF.R.U32.HI R8, RZ, UR9, R7 ;  /* 0x00000009ff087c19 */ /* 0x000fe40008011607 */
[----:B------:R-:W-:Y:S02]  /*0d70*/  LOP3.LUT R9, R9, R22, RZ, 0xfc, !PT ;  /* 0x0000001609097212 */ /* 0x000fe400078efcff */
[----:B------:R-:W-:Y:S02]  /*0d80*/  SHF.L.U32 R11, R26, UR21, RZ ;  /* 0x000000151a0b7c19 */ /* 0x000fe400080006ff */
[--C-:B------:R-:W-:Y:S02]  /*0d90*/  SHF.L.U64.HI R22, R18, UR20, R25.reuse ;  /* 0x0000001412167c19 */ /* 0x100fe40008010219 */
[----:B------:R-:W-:Y:S02]  /*0da0*/  SHF.R.U32.HI R31, RZ, UR8, R25 ;  /* 0x00000008ff1f7c19 */ /* 0x000fe40008011619 */
[----:B------:R-:W-:-:S02]  /*0db0*/  SHF.R.U64 R26, R26, UR9, R7 ;  /* 0x000000091a1a7c19 */ /* 0x000fc40008001207 */
[C---:B------:R-:W-:Y:S02]  /*0dc0*/  SHF.L.U32 R18, R65.reuse, UR22, RZ ;  /* 0x0000001641127c19 */ /* 0x040fe400080006ff */
[----:B------:R-:W-:Y:S02]  /*0dd0*/  SHF.R.U64 R25, R65, UR10, R66 ;  /* 0x0000000a41197c19 */ /* 0x000fe40008001242 */
[----:B------:R-:W-:Y:S02]  /*0de0*/  LOP3.LUT R8, R8, R57, RZ, 0xfc, !PT ;  /* 0x0000003908087212 */ /* 0x000fe400078efcff */
[C---:B------:R-:W-:Y:S02]  /*0df0*/  SHF.L.U32 R57, R28.reuse, UR23, RZ ;  /* 0x000000171c397c19 */ /* 0x040fe400080006ff */
[----:B------:R-:W-:Y:S02]  /*0e00*/  SHF.R.U64 R54, R28, UR11, R13 ;  /* 0x0000000b1c367c19 */ /* 0x000fe4000800120d */
[----:B------:R-:W-:-:S02]  /*0e10*/  LOP3.LUT R7, R26, R11, RZ, 0xfc, !PT ;  /* 0x0000000b1a077212 */ /* 0x000fc400078efcff */
[----:B------:R-:W-:Y:S02]  /*0e20*/  LOP3.LUT R25, R25, R18, RZ, 0xfc, !PT ;  /* 0x0000001219197212 */ /* 0x000fe400078efcff */
[--C-:B------:R-:W-:Y:S02]  /*0e30*/  SHF.L.U64.HI R59, R28, UR23, R13.reuse ;  /* 0x000000171c3b7c19 */ /* 0x100fe4000801020d */
[----:B------:R-:W-:Y:S02]  /*0e40*/  SHF.R.U32.HI R26, RZ, UR11, R13 ;  /* 0x0000000bff1a7c19 */ /* 0x000fe4000801160d */
[C---:B---3--:R-:W-:Y:S02]  /*0e50*/  SHF.L.U32 R13, R16.reuse, UR24, RZ ;  /* 0x00000018100d7c19 */ /* 0x048fe400080006ff */
[----:B------:R-:W-:Y:S02]  /*0e60*/  SHF.R.U64 R18, R16, UR12, R55 ;  /* 0x0000000c10127c19 */ /* 0x000fe40008001237 */
[----:B------:R-:W-:-:S02]  /*0e70*/  LOP3.LUT R54, R54, R57, RZ, 0xfc, !PT ;  /* 0x0000003936367212 */ /* 0x000fc400078efcff */
[--C-:B------:R-:W-:Y:S02]  /*0e80*/  SHF.L.U64.HI R16, R16, UR24, R55.reuse ;  /* 0x0000001810107c19 */ /* 0x100fe40008010237 */
[----:B------:R-:W-:Y:S02]  /*0e90*/  LOP3.LUT R47, R47, R68, RZ, 0x3c, !PT ;  /* 0x000000442f2f7212 */ /* 0x000fe400078e3cff */
[----:B------:R-:W-:Y:S02]  /*0ea0*/  SHF.R.U32.HI R55, RZ, UR12, R55 ;  /* 0x0000000cff377c19 */ /* 0x000fe40008011637 */
[C---:B------:R-:W-:Y:S02]  /*0eb0*/  SHF.L.U32 R57, R0.reuse, UR25, RZ ;  /* 0x0000001900397c19 */ /* 0x040fe400080006ff */
[----:B------:R-:W-:Y:S02]  /*0ec0*/  SHF.R.U64 R44, R0, UR13, R73 ;  /* 0x0000000d002c7c19 */ /* 0x000fe40008001249 */
[----:B------:R-:W-:-:S02]  /*0ed0*/  LOP3.LUT R31, R31, R22, RZ, 0xfc, !PT ;  /* 0x000000161f1f7212 */ /* 0x000fc400078efcff */
[----:B------:R-:W-:Y:S02]  /*0ee0*/  LOP3.LUT R26, R26, R59, RZ, 0xfc, !PT ;  /* 0x0000003b1a1a7212 */ /* 0x000fe400078efcff */
[----:B------:R-:W-:Y:S02]  /*0ef0*/  SHF.L.U64.HI R22, R65, UR22, R66 ;  /* 0x0000001641167c19 */ /* 0x000fe40008010242 */
[----:B------:R-:W-:Y:S02]  /*0f00*/  LOP3.LUT R18, R18, R13, RZ, 0xfc, !PT ;  /* 0x0000000d12127212 */ /* 0x000fe400078efcff */
[----:B------:R-:W-:Y:S02]  /*0f10*/  SHF.L.U64.HI R59, R0, UR25, R73 ;  /* 0x00000019003b7c19 */ /* 0x000fe40008010249 */
[----:B------:R-:W-:Y:S02]  /*0f20*/  LOP3.LUT R58, R58, R68, RZ, 0x3c, !PT ;  /* 0x000000443a3a7212 */ /* 0x000fe400078e3cff */
[----:B------:R-:W-:-:S02]  /*0f30*/  SHF.L.U32 R0, R4, UR26, RZ ;  /* 0x0000001a04007c19 */ /* 0x000fc400080006ff */
[--C-:B------:R-:W-:Y:S02]  /*0f40*/  SHF.R.U64 R13, R4, UR14, R47.reuse ;  /* 0x0000000e040d7c19 */ /* 0x100fe4000800122f */
[----:B------:R-:W-:Y:S02]  /*0f50*/  LOP3.LUT R55, R55, R16, RZ, 0xfc, !PT ;  /* 0x0000001037377212 */ /* 0x000fe400078efcff */
[----:B------:R-:W-:Y:S02]  /*0f60*/  LOP3.LUT R44, R44, R57, RZ, 0xfc, !PT ;  /* 0x000000392c2c7212 */ /* 0x000fe400078efcff */
[----:B------:R-:W-:Y:S02]  /*0f70*/  SHF.L.U64.HI R65, R4, UR26, R47 ;  /* 0x0000001a04417c19 */ /* 0x000fe4000801022f */
[----:B------:R-:W-:Y:S02]  /*0f80*/  SHF.R.U32.HI R11, RZ, UR10, R66 ;  /* 0x0000000aff0b7c19 */ /* 0x000fe40008011642 */
[----:B------:R-:W-:-:S02]  /*0f90*/  SHF.R.U32.HI R68, RZ, UR13, R73 ;  /* 0x0000000dff447c19 */ /* 0x000fc40008011649 */
[----:B------:R-:W-:Y:S02]  /*0fa0*/  SHF.R.U32.HI R4, RZ, UR14, R47 ;  /* 0x0000000eff047c19 */ /* 0x000fe4000801162f */
[C---:B------:R-:W-:Y:S02]  /*0fb0*/  SHF.L.U32 R57, R64.reuse, UR27, RZ ;  /* 0x0000001b40397c19 */ /* 0x040fe400080006ff */
[----:B------:R-:W-:Y:S02]  /*0fc0*/  SHF.R.U64 R16, R64, UR15, R49 ;  /* 0x0000000f40107c19 */ /* 0x000fe40008001231 */
[C---:B----4-:R-:W-:Y:S02]  /*0fd0*/  SHF.L.U32 R47, R3.reuse, UR28, RZ ;  /* 0x0000001c032f7c19 */ /* 0x050fe400080006ff */
[----:B------:R-:W-:Y:S02]  /*0fe0*/  SHF.R.U64 R66, R3, UR16, R10 ;  /* 0x0000001003427c19 */ /* 0x000fe4000800120a */
[----:B------:R-:W-:-:S02]  /*0ff0*/  LOP3.LUT R68, R68, R59, RZ, 0xfc, !PT ;  /* 0x0000003b44447212 */ /* 0x000fc400078efcff */
[----:B------:R-:W-:Y:S02]  /*1000*/  LOP3.LUT R13, R13, R0, RZ, 0xfc, !PT ;  /* 0x000000000d0d7212 */ /* 0x000fe400078efcff */
[----:B------:R-:W-:Y:S02]  /*1010*/  LOP3.LUT R16, R16, R57, RZ, 0xfc, !PT ;  /* 0x0000003910107212 */ /* 0x000fe400078efcff */
[--C-:B------:R-:W-:Y:S02]  /*1020*/  SHF.L.U64.HI R59, R64, UR27, R49.reuse ;  /* 0x0000001b403b7c19 */ /* 0x100fe40008010231 */
[----:B------:R-:W-:Y:S02]  /*1030*/  SHF.R.U32.HI R0, RZ, UR15, R49 ;  /* 0x0000000fff007c19 */ /* 0x000fe40008011631 */
[----:B------:R-:W-:Y:S02]  /*1040*/  LOP3.LUT R66, R66, R47, RZ, 0xfc, !PT ;  /* 0x0000002f42427212 */ /* 0x000fe400078efcff */
[----:B------:R-:W-:-:S02]  /*1050*/  SHF.L.U64.HI R57, R3, UR28, R10 ;  /* 0x0000001c03397c19 */ /* 0x000fc4000801020a */
[----:B------:R-:W-:Y:S02]  /*1060*/  SHF.R.U32.HI R56, RZ, UR16, R10 ;  /* 0x00000010ff387c19 */ /* 0x000fe4000801160a */
[C-C-:B------:R-:W-:Y:S02]  /*1070*/  SHF.L.U64.HI R10, R17.reuse, UR29, R2.reuse ;  /* 0x0000001d110a7c19 */ /* 0x140fe40008010202 */
[C---:B------:R-:W-:Y:S02]  /*1080*/  SHF.L.U32 R47, R17.reuse, UR29, RZ ;  /* 0x0000001d112f7c19 */ /* 0x040fe400080006ff */
[--C-:B------:R-:W-:Y:S02]  /*1090*/  SHF.R.U64 R28, R17, UR17, R2.reuse ;  /* 0x00000011111c7c19 */ /* 0x100fe40008001202 */
[----:B------:R-:W-:Y:S02]  /*10a0*/  SHF.R.U32.HI R49, RZ, UR17, R2 ;  /* 0x00000011ff317c19 */ /* 0x000fe40008011602 */
[----:B------:R-:W-:-:S02]  /*10b0*/  SHF.L.U32 R3, R20, UR30, RZ ;  /* 0x0000001e14037c19 */ /* 0x000fc400080006ff */
[--C-:B------:R-:W-:Y:S02]  /*10c0*/  SHF.R.U64 R64, R20, UR18, R53.reuse ;  /* 0x0000001214407c19 */ /* 0x100fe40008001235 */
[----:B------:R-:W-:Y:S02]  /*10d0*/  LOP3.LUT R28, R28, R47, RZ, 0xfc, !PT ;  /* 0x0000002f1c1c7212 */ /* 0x000fe400078efcff */
[----:B------:R-:W-:Y:S02]  /*10e0*/  LOP3.LUT R49, R49, R10, RZ, 0xfc, !PT ;  /* 0x0000000a31317212 */ /* 0x000fe400078efcff */
[----:B------:R-:W-:Y:S02]  /*10f0*/  LOP3.LUT R11, R11, R22, RZ, 0xfc, !PT ;  /* 0x000000160b0b7212 */ /* 0x000fe400078efcff */
[----:B------:R-:W-:Y:S02]  /*1100*/  LOP3.LUT R64, R64, R3, RZ, 0xfc, !PT ;  /* 0x0000000340407212 */ /* 0x000fe400078efcff */
[----:B------:R-:W-:-:S02]  /*1110*/  SHF.L.U64.HI R47, R20, UR30, R53 ;  /* 0x0000001e142f7c19 */ /* 0x000fc40008010235 */
[----:B------:R-:W-:Y:S02]  /*1120*/  SHF.R.U32.HI R10, RZ, UR18, R53 ;  /* 0x00000012ff0a7c19 */ /* 0x000fe40008011635 */
[--C-:B------:R-:W-:Y:S02]  /*1130*/  SHF.L.U64.HI R22, R27, UR31, R48.reuse ;  /* 0x0000001f1b167c19 */ /* 0x100fe40008010230 */
[----:B------:R-:W-:Y:S02]  /*1140*/  SHF.R.U32.HI R53, RZ, UR19, R48 ;  /* 0x00000013ff357c19 */ /* 0x000fe40008011630 */
[C---:B------:R-:W-:Y:S02]  /*1150*/  SHF.L.U32 R3, R63.reuse, UR32, RZ ;  /* 0x000000203f037c19 */ /* 0x040fe400080006ff */
[----:B------:R-:W-:Y:S02]  /*1160*/  SHF.R.U64 R2, R63, UR44, R46 ;  /* 0x0000002c3f027c19 */ /* 0x000fe4000800122e */
[----:B------:R-:W-:-:S02]  /*1170*/  SHF.L.U32 R17, R27, UR31, RZ ;  /* 0x0000001f1b117c19 */ /* 0x000fc400080006ff */
[----:B------:R-:W-:Y:S02]  /*1180*/  SHF.R.U64 R20, R27, UR19, R48 ;  /* 0x000000131b147c19 */ /* 0x000fe40008001230 */
[----:B------:R-:W-:Y:S02]  /*1190*/  LOP3.LUT R53, R53, R22, RZ, 0xfc, !PT ;  /* 0x0000001635357212 */ /* 0x000fe400078efcff */
[----:B------:R-:W-:Y:S02]  /*11a0*/  LOP3.LUT R2, R2, R3, RZ, 0xfc, !PT ;  /* 0x0000000302027212 */ /* 0x000fe400078efcff */
[----:B------:R-:W-:Y:S02]  /*11b0*/  LOP3.LUT R20, R20, R17, RZ, 0xfc, !PT ;  /* 0x0000001114147212 */ /* 0x000fe400078efcff */
[--C-:B------:R-:W-:Y:S02]  /*11c0*/  SHF.L.U64.HI R3, R63, UR32, R46.reuse ;  /* 0x000000203f037c19 */ /* 0x100fe4000801022e */
[----:B------:R-:W-:-:S02]  /*11d0*/  SHF.R.U32.HI R22, RZ, UR44, R46 ;  /* 0x0000002cff167c19 */ /* 0x000fc4000801162e */
[C-C-:B------:R-:W-:Y:S02]  /*11e0*/  SHF.L.U64.HI R48, R12.reuse, UR33, R19.reuse ;  /* 0x000000210c307c19 */ /* 0x140fe40008010213 */
[C---:B------:R-:W-:Y:S02]  /*11f0*/  SHF.L.U32 R46, R12.reuse, UR33, RZ ;  /* 0x000000210c2e7c19 */ /* 0x040fe400080006ff */
[--C-:B------:R-:W-:Y:S02]  /*1200*/  SHF.R.U64 R17, R12, UR45, R19.reuse ;  /* 0x0000002d0c117c19 */ /* 0x100fe40008001213 */
[----:B------:R-:W-:Y:S02]  /*1210*/  SHF.R.U32.HI R63, RZ, UR45, R19 ;  /* 0x0000002dff3f7c19 */ /* 0x000fe40008011613 */
[C---:B------:R-:W-:Y:S02]  /*1220*/  SHF.L.U32 R12, R14.reuse, UR34, RZ ;  /* 0x000000220e0c7c19 */ /* 0x040fe400080006ff */
[----:B------:R-:W-:-:S02]  /*1230*/  SHF.R.U64 R19, R14, UR46, R15 ;  /* 0x0000002e0e137c19 */ /* 0x000fc4000800120f */
[----:B------:R-:W-:Y:S02]  /*1240*/  LOP3.LUT R10, R10, R47, RZ, 0xfc, !PT ;  /* 0x0000002f0a0a7212 */ /* 0x000fe400078efcff */
[----:B------:R-:W-:Y:S02]  /*1250*/  LOP3.LUT R17, R17, R46, RZ, 0xfc, !PT ;  /* 0x0000002e11117212 */ /* 0x000fe400078efcff */
[----:B------:R-:W-:Y:S02]  /*1260*/  LOP3.LUT R19, R19, R12, RZ, 0xfc, !PT ;  /* 0x0000000c13137212 */ /* 0x000fe400078efcff */
[--C-:B------:R-:W-:Y:S02]  /*1270*/  SHF.L.U64.HI R47, R14, UR34, R15.reuse ;  /* 0x000000220e2f7c19 */ /* 0x100fe4000801020f */
[----:B------:R-:W-:Y:S02]  /*1280*/  SHF.R.U32.HI R46, RZ, UR46, R15 ;  /* 0x0000002eff2e7c19 */ /* 0x000fe4000801160f */
[----:B------:R-:W-:-:S02]  /*1290*/  SHF.L.U32 R12, R30, UR35, RZ ;  /* 0x000000231e0c7c19 */ /* 0x000fc400080006ff */
[--C-:B------:R-:W-:Y:S02]  /*12a0*/  SHF.R.U64 R27, R30, UR47, R69.reuse ;  /* 0x0000002f1e1b7c19 */ /* 0x100fe40008001245 */
[----:B------:R-:W-:Y:S02]  /*12b0*/  LOP3.LUT R22, R22, R3, RZ, 0xfc, !PT ;  /* 0x0000000316167212 */ /* 0x000fe400078efcff */
[--C-:B------:R-:W-:Y:S02]  /*12c0*/  SHF.L.U64.HI R14, R30, UR35, R69.reuse ;  /* 0x000000231e0e7c19 */ /* 0x100fe40008010245 */
[----:B------:R-:W-:Y:S02]  /*12d0*/  SHF.R.U32.HI R3, RZ, UR47, R69 ;  /* 0x0000002fff037c19 */ /* 0x000fe40008011645 */
[----:B------:R-:W-:Y:S02]  /*12e0*/  LOP3.LUT R30, R46, R47, RZ, 0xfc, !PT ;  /* 0x0000002f2e1e7212 */ /* 0x000fe400078efcff */
[----:B------:R-:W-:-:S02]  /*12f0*/  LOP3.LUT R27, R27, R12, RZ, 0xfc, !PT ;  /* 0x0000000c1b1b7212 */ /* 0x000fc400078efcff */
[----:B------:R-:W-:Y:S02]  /*1300*/  LOP3.LUT R23, R23, R52, RZ, 0xfc, !PT ;  /* 0x0000003417177212 */ /* 0x000fe400078efcff */
[C---:B------:R-:W-:Y:S02]  /*1310*/  SHF.L.U32 R12, R35.reuse, UR38, RZ ;  /* 0x00000026230c7c19 */ /* 0x040fe400080006ff */
[----:B------:R-:W-:Y:S02]  /*1320*/  SHF.R.U64 R47, R35, UR52, R34 ;  /* 0x00000034232f7c19 */ /* 0x000fe40008001222 */
[----:B------:R-:W-:Y:S02]  /*1330*/  LOP3.LUT R0, R0, R59, RZ, 0xfc, !PT ;  /* 0x0000003b00007212 */ /* 0x000fe400078efcff */
[C---:B------:R-:W-:Y:S02]  /*1340*/  SHF.L.U32 R15, R5.reuse, UR36, RZ ;  /* 0x00000024050f7c19 */ /* 0x040fe400080006ff */
[----:B------:R-:W-:-:S02]  /*1350*/  SHF.R.U64 R52, R5, UR50, R58 ;  /* 0x0000003205347c19 */ /* 0x000fc4000800123a */
[----:B------:R-:W-:Y:S02]  /*1360*/  LOP3.LUT R3, R3, R14, RZ, 0xfc, !PT ;  /* 0x0000000e03037212 */ /* 0x000fe400078efcff */
[C---:B------:R-:W-:Y:S02]  /*1370*/  SHF.L.U32 R14, R60.reuse, UR37, RZ ;  /* 0x000000253c0e7c19 */ /* 0x040fe400080006ff */
[--C-:B------:R-:W-:Y:S02]  /*1380*/  SHF.R.U64 R59, R60, UR51, R45.reuse ;  /* 0x000000333c3b7c19 */ /* 0x100fe4000800122d */
[----:B------:R-:W-:Y:S02]  /*1390*/  LOP3.LUT R56, R56, R57, RZ, 0xfc, !PT ;  /* 0x0000003938387212 */ /* 0x000fe400078efcff */
[--C-:B------:R-:W-:Y:S02]  /*13a0*/  SHF.L.U64.HI R46, R60, UR37, R45.reuse ;  /* 0x000000253c2e7c19 */ /* 0x100fe4000801022d */
[----:B------:R-:W-:-:S02]  /*13b0*/  SHF.R.U32.HI R57, RZ, UR51, R45 ;  /* 0x00000033ff397c19 */ /* 0x000fc4000801162d */
[----:B------:R-:W-:Y:S02]  /*13c0*/  LOP3.LUT R47, R47, R12, RZ, 0xfc, !PT ;  /* 0x0000000c2f2f7212 */ /* 0x000fe400078efcff */
[----:B------:R-:W-:Y:S02]  /*13d0*/  LOP3.LUT R63, R63, R48, RZ, 0xfc, !PT ;  /* 0x000000303f3f7212 */ /* 0x000fe400078efcff */
[----:B------:R-:W-:Y:S02]  /*13e0*/  LOP3.LUT R52, R52, R15, RZ, 0xfc, !PT ;  /* 0x0000000f34347212 */ /* 0x000fe400078efcff */
[C---:B------:R-:W-:Y:S02]  /*13f0*/  SHF.L.U32 R12, R33.reuse, UR39, RZ ;  /* 0x00000027210c7c19 */ /* 0x040fe400080006ff */
[----:B------:R-:W-:Y:S02]  /*1400*/  SHF.R.U64 R45, R33, UR7, R24 ;  /* 0x00000007212d7c19 */ /* 0x000fe40008001218 */
[----:B------:R-:W-:-:S02]  /*1410*/  LOP3.LUT R4, R4, R65, RZ, 0xfc, !PT ;  /* 0x0000004104047212 */ /* 0x000fc400078efcff */
[--C-:B------:R-:W-:Y:S02]  /*1420*/  SHF.L.U64.HI R48, R5, UR36, R58.reuse ;  /* 0x0000002405307c19 */ /* 0x100fe4000801023a */
[----:B------:R-:W-:Y:S02]  /*1430*/  SHF.R.U32.HI R15, RZ, UR50, R58 ;  /* 0x00000032ff0f7c19 */ /* 0x000fe4000801163a */
[----:B------:R-:W-:Y:S02]  /*1440*/  LOP3.LUT R59, R59, R14, RZ, 0xfc, !PT ;  /* 0x0000000e3b3b7212 */ /* 0x000fe400078efcff */
[--C-:B------:R-:W-:Y:S02]  /*1450*/  SHF.L.U64.HI R14, R35, UR38, R34.reuse ;  /* 0x00000026230e7c19 */ /* 0x100fe40008010222 */
[----:B------:R-:W-:Y:S02]  /*1460*/  SHF.R.U32.HI R65, RZ, UR52, R34 ;  /* 0x00000034ff417c19 */ /* 0x000fe40008011622 */
[----:B------:R-:W-:-:S02]  /*1470*/  LOP3.LUT R45, R45, R12, RZ, 0xfc, !PT ;  /* 0x0000000c2d2d7212 */ /* 0x000fc400078efcff */
[----:B------:R-:W-:Y:S02]  /*1480*/  LOP3.LUT R15, R15, R48, RZ, 0xfc, !PT ;  /* 0x000000300f0f7212 */ /* 0x000fe400078efcff */
[C---:B------:R-:W-:Y:S02]  /*1490*/  SHF.L.U64.HI R12, R32.reuse, UR60, R67 ;  /* 0x0000003c200c7c19 */ /* 0x040fe40008010243 */
[----:B------:R-:W-:Y:S02]  /*14a0*/  SHF.L.U32 R5, R32, UR60, RZ ;  /* 0x0000003c20057c19 */ /* 0x000fe400080006ff */
[--C-:B------:R-:W-:Y:S02]  /*14b0*/  SHF.L.U64.HI R33, R33, UR39, R24.reuse ;  /* 0x0000002721217c19 */ /* 0x100fe40008010218 */
[----:B------:R-:W-:Y:S02]  /*14c0*/  SHF.R.U32.HI R48, RZ, UR7, R24 ;  /* 0x00000007ff307c19 */ /* 0x000fe40008011618 */
[----:B------:R-:W-:-:S02]  /*14d0*/  LOP3.LUT R65, R65, R14, RZ, 0xfc, !PT ;  /* 0x0000000e41417212 */ /* 0x000fc400078efcff */
[--C-:B------:R-:W-:Y:S02]  /*14e0*/  SHF.R.U64 R32, R32, UR57, R67.reuse ;  /* 0x0000003920207c19 */ /* 0x100fe40008001243 */
[----:B------:R-:W-:Y:S02]  /*14f0*/  SHF.R.U32.HI R71, RZ, UR57, R67 ;  /* 0x00000039ff477c19 */ /* 0x000fe40008011643 */
[C-C-:B------:R-:W-:Y:S02]  /*1500*/  SHF.R.U64 R24, R62.reuse, UR54, R61.reuse ;  /* 0x000000363e187c19 */ /* 0x140fe4000800123d */
[C-C-:B------:R-:W-:Y:S02]  /*1510*/  SHF.L.U64.HI R14, R62.reuse, UR55, R61.reuse ;  /* 0x000000373e0e7c19 */ /* 0x140fe4000801023d */
[----:B------:R-:W-:Y:S02]  /*1520*/  SHF.L.U32 R69, R62, UR55, RZ ;  /* 0x000000373e457c19 */ /* 0x000fe400080006ff */
[----:B------:R-:W-:Y:S01]  /*1530*/  SHF.R.U32.HI R61, RZ, UR54, R61 ;  /* 0x00000036ff3d7c19 */ /* 0x000fe2000801163d */
[----:B------:R-:W0:Y:S01]  /*1540*/  LDCU.64 UR54, c[0x3][UR6] ;  /* 0x00c00000063677ac */ /* 0x000e220008000a00 */
[----:B------:R-:W-:-:S02]  /*1550*/  LOP3.LUT R67, R32, R5, RZ, 0xfc, !PT ;  /* 0x0000000520437212 */ /* 0x000fc400078efcff */
[----:B------:R-:W-:Y:S01]  /*1560*/  LOP3.LUT R71, R71, R12, RZ, 0xfc, !PT ;  /* 0x0000000c47477212 */ /* 0x000fe200078efcff */
[----:B------:R-:W-:Y:S01]  /*1570*/  UIADD3 UR6, UPT, UPT, UR6, 0x8, URZ ;  /* 0x0000000806067890 */ /* 0x000fe2000fffe0ff */
[----:B------:R-:W-:Y:S02]  /*1580*/  LOP3.LUT R48, R48, R33, RZ, 0xfc, !PT ;  /* 0x0000002130307212 */ /* 0x000fe400078efcff */
[----:B------:R-:W-:Y:S02]  /*1590*/  LOP3.LUT R5, R67, R27, R44, 0xb4, !PT ;  /* 0x0000001b43057212 */ /* 0x000fe400078eb42c */
[----:B------:R-:W-:Y:S02]  /*15a0*/  LOP3.LUT R60, R44, R29, R27, 0xb4, !PT ;  /* 0x0000001d2c3c7212 */ /* 0x000fe400078eb41b */
[----:B------:R-:W-:Y:S02]  /*15b0*/  LOP3.LUT R32, R64, R44, R67, 0xb4, !PT ;  /* 0x0000002c40207212 */ /* 0x000fe400078eb443 */
[----:B------:R-:W-:-:S02]  /*15c0*/  LOP3.LUT R35, R27, R64, R29, 0xb4, !PT ;  /* 0x000000401b237212 */ /* 0x000fc400078eb41d */
[----:B------:R-:W-:Y:S02]  /*15d0*/  LOP3.LUT R33, R29, R67, R64, 0xb4, !PT ;  /* 0x000000431d217212 */ /* 0x000fe400078eb440 */
[----:B------:R-:W-:Y:S02]  /*15e0*/  LOP3.LUT R58, R71, R3, R68, 0xb4, !PT ;  /* 0x00000003473a7212 */ /* 0x000fe400078eb444 */
[----:B------:R-:W-:Y:S02]  /*15f0*/  LOP3.LUT R44, R68, R31, R3, 0xb4, !PT ;  /* 0x0000001f442c7212 */ /* 0x000fe400078eb403 */
[----:B------:R-:W-:Y:S02]  /*1600*/  LOP3.LUT R34, R3, R10, R31, 0xb4, !PT ;  /* 0x0000000a03227212 */ /* 0x000fe400078eb41f */
[----:B------:R-:W-:Y:S02]  /*1610*/  LOP3.LUT R69, R69, R24, RZ, 0xfc, !PT ;  /* 0x0000001845457212 */ /* 0x000fe400078efcff */
[----:B------:R-:W-:-:S02]  /*1620*/  LOP3.LUT R64, R47, R17, R54, 0xb4, !PT ;  /* 0x000000112f407212 */ /* 0x000fc400078eb436 */
[----:B------:R-:W-:Y:S02]  /*1630*/  LOP3.LUT R3, R54, R21, R17, 0xb4, !PT ;  /* 0x0000001536037212 */ /* 0x000fe400078eb411 */
        /* <DEDUP_REMOVED lines=12> */
[----:B------:R-:W-:Y:S02]  /*1700*/  LOP3.LUT R63, R9, R45, R28, 0xb4, !PT ;  /* 0x0000002d093f7212 */ /* 0x000fe400078eb41c */
        /* <DEDUP_REMOVED lines=23> */
[----:B0-----:R-:W-:Y:S02]  /*1880*/  LOP3.LUT R7, R52, UR54, R13, 0x9c, !PT ;  /* 0x0000003634077c12 */ /* 0x001fe4000f8e9c0d */
[----:B------:R-:W-:Y:S02]  /*1890*/  LOP3.LUT R61, R4, R8, R15, 0xb4, !PT ;  /* 0x00000008043d7212 */ /* 0x000fe400078eb40f */
[C---:B------:R-:W-:Y:S02]  /*18a0*/  LOP3.LUT R13, R15.reuse, R53, R8, 0xb4, !PT ;  /* 0x000000350f0d7212 */ /* 0x040fe400078eb408 */
[----:B------:R-:W-:Y:S02]  /*18b0*/  LOP3.LUT R52, R15, UR55, R4, 0x9c, !PT ;  /* 0x000000370f347c12 */ /* 0x000fe4000f8e9c04 */
[----:B------:R-:W-:-:S02]  /*18c0*/  LOP3.LUT R15, R8, R51, R53, 0xb4, !PT ;  /* 0x00000033080f7212 */ /* 0x000fc400078eb435 */
[----:B------:R-:W-:Y:S02]  /*18d0*/  LOP3.LUT R8, R53, R4, R51, 0xb4, !PT ;  /* 0x0000000435087212 */ /* 0x000fe400078eb433 */
[----:B------:R-:W-:Y:S02]  /*18e0*/  LOP3.LUT R4, R7, R50, RZ, 0x3c, !PT ;  /* 0x0000003207047212 */ /* 0x000fe400078e3cff */
[----:B------:R-:W-:Y:S01]  /*18f0*/  LOP3.LUT R7, R52, R51, RZ, 0x3c, !PT ;  /* 0x0000003334077212 */ /* 0x000fe200078e3cff */
[----:B------:R-:W-:Y:S06]  /*1900*/  BRA.U UP0, `(.L_x_1) ;  /* 0xffffffed004c7547 */ /* 0x000fec000b83ffff */
[----:B------:R-:W-:Y:S01]  /*1910*/  PRMT R0, R4, 0x9910, RZ ;  /* 0x0000991004007816 */ /* 0x000fe200000000ff */
[----:B------:R-:W-:Y:S03]  /*1920*/  BSSY.RECONVERGENT B0, `(.L_x_2) ;  /* 0x0000010000007945 */ /* 0x000fe60003800200 */
[----:B------:R-:W-:-:S13]  /*1930*/  ISETP.NE.AND P0, PT, R0, -0x1, PT ;  /* 0xffffffff0000780c */ /* 0x000fda0003f05270 */
[----:B------:R-:W-:Y:S05]  /*1940*/  @P0 BRA `(.L_x_3) ;  /* 0x0000000000340947 */ /* 0x000fea0003800000 */
[----:B------:R-:W0:Y:S01]  /*1950*/  S2R R0, SR_LANEID ;  /* 0x0000000000007919 */ /* 0x000e220000000000 */
[----:B------:R-:W1:Y:S01]  /*1960*/  LDC.64 R2, c[0x0][0x388] ;  /* 0x0000e200ff027b82 */ /* 0x000e620000000a00 */
[----:B------:R-:W-:Y:S02]  /*1970*/  VOTEU.ANY UR5, UPT, PT ;  /* 0x0000000000057886 */ /* 0x000fe400038e0100 */
[----:B------:R-:W-:Y:S02]  /*1980*/  UPOPC UR20, UR5 ;  /* 0x00000005001472bf */ /* 0x000fe40008000000 */
[----:B------:R-:W-:Y:S02]  /*1990*/  UFLO.U32 UR6, UR5 ;  /* 0x00000005000672bd */ /* 0x000fe400080e0000 */
[----:B------:R-:W-:Y:S01]  /*19a0*/  UIMAD.WIDE.U32 UR20, UR20, 0x1, URZ ;  /* 0x00000001141478a5 */ /* 0x000fe2000f8e00ff */
[----:B------:R-:W-:-:S03]  /*19b0*/  UMOV UR5, URZ ;  /* 0x000000ff00057c82 */ /* 0x000fc60008000000 */
[----:B------:R-:W-:Y:S02]  /*19c0*/  UIADD3 UR5, UPT, UPT, UR21, UR5, URZ ;  /* 0x0000000515057290 */ /* 0x000fe4000fffe0ff */
[----:B------:R-:W-:Y:S02]  /*19d0*/  IMAD.U32 R5, RZ, RZ, UR21 ;  /* 0x00000015ff057e24 */ /* 0x000fe4000f8e00ff */
[----:B------:R-:W-:Y:S02]  /*19e0*/  IMAD.U32 R4, RZ, RZ, UR20 ;  /* 0x00000014ff047e24 */ /* 0x000fe4000f8e00ff */
[----:B------:R-:W-:Y:S01]  /*19f0*/  IMAD.U32 R5, RZ, RZ, UR5 ;  /* 0x00000005ff057e24 */ /* 0x000fe2000f8e00ff */
[----:B0-----:R-:W-:-:S13]  /*1a00*/  ISETP.EQ.U32.AND P0, PT, R0, UR6, PT ;  /* 0x0000000600007c0c */ /* 0x001fda000bf02070 */
[----:B-1----:R0:W-:Y:S02]  /*1a10*/  @P0 REDG.E.ADD.64.STRONG.GPU desc[UR48][R2.64], R4 ;  /* 0x000000040200098e */ /* 0x0021e4000c12e530 */
.L_x_3:
[----:B------:R-:W-:Y:S05]  /*1a20*/  BSYNC.RECONVERGENT B0 ;  /* 0x0000000000007941 */ /* 0x000fea0003800200 */
.L_x_2:
[----:B------:R-:W-:Y:S05]  /*1a30*/  BRA.U UP1, `(.L_x_4) ;  /* 0xffffffe901387547 */ /* 0x000fea000b83ffff */
.L_x_0:
[----:B------:R-:W1:Y:S01]  /*1a40*/  S2R R0, SR_LANEID ;  /* 0x0000000000007919 */ /* 0x000e620000000000 */
[----:B0-----:R-:W0:Y:S01]  /*1a50*/  LDC.64 R4, c[0x0][0x388] ;  /* 0x0000e200ff047b82 */ /* 0x001e220000000a00 */
[----:B------:R-:W-:Y:S01]  /*1a60*/  VOTEU.ANY UR5, UPT, PT ;  /* 0x0000000000057886 */ /* 0x000fe200038e0100 */
[----:B------:R-:W-:Y:S02]  /*1a70*/  USHF.R.S32.HI UR20, URZ, 0x1f, UR59 ;  /* 0x0000001fff147899 */ /* 0x000fe4000801143b */
[----:B------:R-:W-:Y:S02]  /*1a80*/  UPOPC UR6, UR5 ;  /* 0x00000005000672bf */ /* 0x000fe40008000000 */
[----:B------:R-:W-:Y:S02]  /*1a90*/  UFLO.U32 UR5, UR5 ;  /* 0x00000005000572bd */ /* 0x000fe400080e0000 */
[----:B------:R-:W-:Y:S02]  /*1aa0*/  UIMAD.WIDE.U32 UR22, UR6, UR59, URZ ;  /* 0x0000003b061672a5 */ /* 0x000fe4000f8e00ff */
[----:B------:R-:W-:-:S04]  /*1ab0*/  UIMAD UR20, UR20, UR6, URZ ;  /* 0x00000006141472a4 */ /* 0x000fc8000f8e02ff */
[----:B------:R-:W-:Y:S02]  /*1ac0*/  IMAD.U32 R3, RZ, RZ, UR23 ;  /* 0x00000017ff037e24 */ /* 0x000fe4000f8e00ff */
[----:B------:R-:W-:Y:S01]  /*1ad0*/  IMAD.U32 R2, RZ, RZ, UR22 ;  /* 0x00000016ff027e24 */ /* 0x000fe2000f8e00ff */
[----:B-1----:R-:W-:Y:S01]  /*1ae0*/  ISETP.EQ.U32.AND P0, PT, R0, UR5, PT ;  /* 0x0000000500007c0c */ /* 0x002fe2000bf02070 */
[----:B------:R-:W-:-:S06]  /*1af0*/  UIADD3 UR5, UPT, UPT, UR23, UR20, URZ ;  /* 0x0000001417057290 */ /* 0x000fcc000fffe0ff */
[----:B------:R-:W-:-:S06]  /*1b00*/  IMAD.U32 R3, RZ, RZ, UR5 ;  /* 0x00000005ff037e24 */ /* 0x000fcc000f8e00ff */
[----:B0-----:R-:W-:Y:S01]  /*1b10*/  @P0 REDG.E.ADD.64.STRONG.GPU desc[UR48][R4.64], R2 ;  /* 0x000000020400098e */ /* 0x001fe2000c12e530 */
[----:B------:R-:W-:Y:S05]  /*1b20*/  EXIT ;  /* 0x000000000000794d */ /* 0x000fea0003800000 */
.L_x_5:
[----:B------:R-:W-:-:S00]  /*1b30*/  BRA `(.L_x_5) ;  /* 0xfffffffc00fc7947 */ /* 0x000fc0000383ffff */
[----:B------:R-:W-:-:S00]  /*1b40*/  NOP ;  /* 0x0000000000007918 */ /* 0x000fc00000000000 */
        /* <DEDUP_REMOVED lines=11> */
.L_x_12:


//--------------------- .text.vanity_evm_search   --------------------------
	.section	.text.vanity_evm_search,"ax",@progbits
	.align	128
        .global         vanity_evm_search
        .type           vanity_evm_search,@function
        .size           vanity_evm_search,(.L_x_13 - vanity_evm_search)
        .other          vanity_evm_search,@"STO_CUDA_ENTRY STV_DEFAULT"
vanity_evm_search:
.text.vanity_evm_search:
[----:B------:R-:W0:Y:S08]  /*0000*/  LDC R1, c[0x0][0x37c] ;  /* 0x0000df00ff017b82 */ /* 0x000e300000000800 */
[----:B------:R-:W1:Y:S01]  /*0010*/  LDC R0, c[0x0][0x3ac] ;  /* 0x0000eb00ff007b82 */ /* 0x000e620000000800 */
[----:B------:R-:W2:Y:S01]  /*0020*/  S2R R3, SR_TID.X ;  /* 0x0000000000037919 */ /* 0x000ea20000002100 */
[----:B0-----:R-:W-:-:S06]  /*0030*/  VIADD R1, R1, 0xffffffe0 ;  /* 0xffffffe001017836 */ /* 0x001fcc0000000000 */
[----:B------:R-:W0:Y:S08]  /*0040*/  LDC R2, c[0x0][0x360] ;  /* 0x0000d800ff027b82 */ /* 0x000e300000000800 */
[----:B------:R-:W3:Y:S01]  /*0050*/  S2UR UR4, SR_CTAID.X ;  /* 0x00000000000479c3 */ /* 0x000ee20000002500 */
[----:B-1----:R-:W-:-:S13]  /*0060*/  ISETP.GE.AND P0, PT, R0, 0x1, PT ;  /* 0x000000010000780c */ /* 0x002fda0003f06270 */
[----:B--23--:R-:W-:Y:S05]  /*0070*/  @!P0 EXIT ;  /* 0x000000000000894d */ /* 0x00cfea0003800000 */
[----:B------:R-:W1:Y:S01]  /*0080*/  LDC.64 R4, c[0x0][0x380] ;  /* 0x0000e000ff047b82 */ /* 0x000e620000000a00 */
[----:B------:R-:W2:Y:S01]  /*0090*/  LDCU.64 UR32, c[0x0][0x358] ;  /* 0x00006b00ff2077ac */ /* 0x000ea20008000a00 */
[----:B0-----:R-:W-:Y:S01]  /*00a0*/  IMAD R2, R2, UR4, R3 ;  /* 0x0000000402027c24 */ /* 0x001fe2000f8e0203 */
[----:B------:R-:W0:Y:S03]  /*00b0*/  LDCU.128 UR4, c[0x3][0x110] ;  /* 0x00c02200ff0477ac */ /* 0x000e260008000c00 */
[----:B------:R-:W-:Y:S01]  /*00c0*/  IMAD.SHL.U32 R3, R2, 0x4, RZ ;  /* 0x0000000402037824 */ /* 0x000fe200078e00ff */
[----:B------:R-:W3:Y:S01]  /*00d0*/  LDCU UR26, c[0x3][0xc4] ;  /* 0x00c01880ff1a77ac */ /* 0x000ee20008000800 */
[----:B------:R-:W4:Y:S01]  /*00e0*/  LDCU.128 UR8, c[0x3][0x100] ;  /* 0x00c02000ff0877ac */ /* 0x000f220008000c00 */
[----:B------:R-:W3:Y:S01]  /*00f0*/  LDCU.128 UR12, c[0x3][0xd0] ;  /* 0x00c01a00ff0c77ac */ /* 0x000ee20008000c00 */
[----:B------:R-:W3:Y:S01]  /*0100*/  LDCU UR27, c[0x3][0xc8] ;  /* 0x00c01900ff1b77ac */ /* 0x000ee20008000800 */
[----:B-1----:R-:W-:Y:S01]  /*0110*/  IMAD.WIDE R4, R3, 0x8, R4 ;  /* 0x0000000803047825 */ /* 0x002fe200078e0204 */
[----:B------:R-:W1:Y:S04]  /*0120*/  LDCU.128 UR16, c[0x3][0xf0] ;  /* 0x00c01e00ff1077ac */ /* 0x000e680008000c00 */
[----:B--2---:R2:W5:Y:S01]  /*0130*/  LDG.E.64 R32, desc[UR32][R4.64+0x8] ;  /* 0x0000082004207981 */ /* 0x004562000c1e1b00 */
[----:B------:R-:W2:Y:S03]  /*0140*/  LDCU.64 UR28, c[0x3][0xe0] ;  /* 0x00c01c00ff1c77ac */ /* 0x000ea60008000a00 */
[----:B------:R1:W5:Y:S01]  /*0150*/  LDG.E.64 R34, desc[UR32][R4.64+0x10] ;  /* 0x0000102004227981 */ /* 0x000362000c1e1b00 */
[----:B------:R-:W2:Y:S03]  /*0160*/  LDCU UR30, c[0x3][0x120] ;  /* 0x00c02400ff1e77ac */ /* 0x000ea60008000800 */
[----:B------:R1:W5:Y:S04]  /*0170*/  LDG.E.64 R36, desc[UR32][R4.64+0x18] ;  /* 0x0000182004247981 */ /* 0x000368000c1e1b00 */
[----:B------:R1:W5:Y:S01]  /*0180*/  LDG.E.64 R38, desc[UR32][R4.64] ;  /* 0x0000002004267981 */ /* 0x000362000c1e1b00 */
[----:B0-----:R-:W-:-:S02]  /*0190*/  UIADD3 UR24, UPT, UPT, -UR6, 0x40, URZ ;  /* 0x0000004006187890 */ /* 0x001fc4000fffe1ff */
[----:B----4-:R-:W-:Y:S02]  /*01a0*/  UIADD3 UR20, UPT, UPT, -UR8, 0x40, URZ ;  /* 0x0000004008147890 */ /* 0x010fe4000fffe1ff */
[----:B------:R-:W-:Y:S02]  /*01b0*/  UIADD3 UR21, UPT, UPT, -UR9, 0x40, URZ ;  /* 0x0000004009157890 */ /* 0x000fe4000fffe1ff */
[----:B------:R-:W-:Y:S02]  /*01c0*/  UIADD3 UR22, UPT, UPT, -UR4, 0x40, URZ ;  /* 0x0000004004167890 */ /* 0x000fe4000fffe1ff */
[----:B------:R-:W-:Y:S02]  /*01d0*/  UIADD3 UR25, UPT, UPT, -UR7, 0x40, URZ ;  /* 0x0000004007197890 */ /* 0x000fe4000fffe1ff */
[----:B---3--:R-:W-:Y:S02]  /*01e0*/  UIADD3 UR6, UPT, UPT, -UR26, 0x40, URZ ;  /* 0x000000401a067890 */ /* 0x008fe4000fffe1ff */
[----:B------:R-:W-:-:S02]  /*01f0*/  UIADD3 UR12, UPT, UPT, -UR12, 0x40, URZ ;  /* 0x000000400c0c7890 */ /* 0x000fc4000fffe1ff */
[----:B------:R-:W-:Y:S02]  /*0200*/  UIADD3 UR13, UPT, UPT, -UR13, 0x40, URZ ;  /* 0x000000400d0d7890 */ /* 0x000fe4000fffe1ff */
[----:B------:R-:W-:Y:S02]  /*0210*/  UIADD3 UR14, UPT, UPT, -UR14, 0x40, URZ ;  /* 0x000000400e0e7890 */ /* 0x000fe4000fffe1ff */
[----:B------:R-:W-:Y:S02]  /*0220*/  UIADD3 UR15, UPT, UPT, -UR15, 0x40, URZ ;  /* 0x000000400f0f7890 */ /* 0x000fe4000fffe1ff */
[----:B-1----:R-:W-:Y:S02]  /*0230*/  UIADD3 UR16, UPT, UPT, -UR16, 0x40, URZ ;  /* 0x0000004010107890 */ /* 0x002fe4000fffe1ff */
[----:B------:R-:W-:Y:S02]  /*0240*/  UIADD3 UR17, UPT, UPT, -UR17, 0x40, URZ ;  /* 0x0000004011117890 */ /* 0x000fe4000fffe1ff */
[----:B------:R-:W-:-:S02]  /*0250*/  UIADD3 UR18, UPT, UPT, -UR18, 0x40, URZ ;  /* 0x0000004012127890 */ /* 0x000fc4000fffe1ff */
[----:B------:R-:W-:Y:S02]  /*0260*/  UIADD3 UR19, UPT, UPT, -UR19, 0x40, URZ ;  /* 0x0000004013137890 */ /* 0x000fe4000fffe1ff */
[----:B------:R-:W-:Y:S02]  /*0270*/  UIADD3 UR10, UPT, UPT, -UR10, 0x40, URZ ;  /* 0x000000400a0a7890 */ /* 0x000fe4000fffe1ff */
[----:B------:R-:W-:Y:S02]  /*0280*/  UIADD3 UR11, UPT, UPT, -UR11, 0x40, URZ ;  /* 0x000000400b0b7890 */ /* 0x000fe4000fffe1ff */
[----:B------:R-:W-:Y:S02]  /*0290*/  UIADD3 UR23, UPT, UPT, -UR5, 0x40, URZ ;  /* 0x0000004005177890 */ /* 0x000fe4000fffe1ff */
[----:B--2---:R-:W-:Y:S02]  /*02a0*/  UIADD3 UR8, UPT, UPT, -UR28, 0x40, URZ ;  /* 0x000000401c087890 */ /* 0x004fe4000fffe1ff */
[----:B------:R-:W-:-:S02]  /*02b0*/  UIADD3 UR9, UPT, UPT, -UR29, 0x40, URZ ;  /* 0x000000401d097890 */ /* 0x000fc4000fffe1ff */
[----:B------:R-:W-:Y:S02]  /*02c0*/  UIADD3 UR7, UPT, UPT, -UR27, 0x40, URZ ;  /* 0x000000401b077890 */ /* 0x000fe4000fffe1ff */
[----:B------:R-:W-:Y:S01]  /*02d0*/  UIADD3 UR26, UPT, UPT, -UR30, 0x40, URZ ;  /* 0x000000401e1a7890 */ /* 0x000fe2000fffe1ff */
[----:B------:R-:W-:-:S11]  /*02e0*/  UMOV UR4, URZ ;  /* 0x000000ff00047c82 */ /* 0x000fd60008000000 */
.L_x_10:
[----:B------:R-:W0:Y:S01]  /*02f0*/  LDCU UR5, c[0x0][0x3ac] ;  /* 0x00007580ff0577ac */ /* 0x000e220008000800 */
[----:B-----5:R-:W-:Y:S01]  /*0300*/  IADD3 R38, P0, PT, R38, UR4, RZ ;  /* 0x0000000426267c10 */ /* 0x020fe2000ff1e0ff */
[----:B------:R-:W-:Y:S01]  /*0310*/  IMAD.MOV.U32 R44, RZ, RZ, RZ ;  /* 0x000000ffff2c7224 */ /* 0x000fe200078e00ff */
[----:B------:R-:W-:Y:S01]  /*0320*/  CS2R R18, SRZ ;  /* 0x0000000000127805 */ /* 0x000fe2000001ff00 */
[----:B------:R-:W-:Y:S01]  /*0330*/  UIADD3 UR4, UPT, UPT, UR4, 0x1, URZ ;  /* 0x0000000104047890 */ /* 0x000fe2000fffe0ff */
[----:B------:R-:W-:Y:S01]  /*0340*/  IMAD.MOV.U32 R23, RZ, RZ, -0x80000000 ;  /* 0x80000000ff177424 */ /* 0x000fe200078e00ff */
[----:B------:R-:W-:Y:S01]  /*0350*/  CS2R R16, SRZ ;  /* 0x0000000000107805 */ /* 0x000fe2000001ff00 */
[----:B------:R-:W-:Y:S01]  /*0360*/  IMAD.MOV.U32 R25, RZ, RZ, 0x1 ;  /* 0x00000001ff197424 */ /* 0x000fe200078e00ff */
        /* <DEDUP_REMOVED lines=10> */
[----:B------:R-:W-:-:S02]  /*0410*/  CS2R R12, SRZ ;  /* 0x00000000000c7805 */ /* 0x000fc4000001ff00 */
        /* <DEDUP_REMOVED lines=11> */
[----:B------:R-:W-:Y:S02]  /*04d0*/  CS2R R62, SRZ ;  /* 0x00000000003e7805 */ /* 0x000fe4000001ff00 */
[----:B------:R-:W-:Y:S01]  /*04e0*/  CS2R R60, SRZ ;  /* 0x00000000003c7805 */ /* 0x000fe2000001ff00 */
[----:B------:R-:W-:Y:S01]  /*04f0*/  IMAD.MOV.U32 R59, RZ, RZ, RZ ;  /* 0x000000ffff3b7224 */ /* 0x000fe200078e00ff */
[----:B------:R-:W-:Y:S01]  /*0500*/  CS2R R54, SRZ ;  /* 0x0000000000367805 */ /* 0x000fe2000001ff00 */
[----:B------:R-:W-:Y:S01]  /*0510*/  IMAD.MOV.U32 R56, RZ, RZ, RZ ;  /* 0x000000ffff387224 */ /* 0x000fe200078e00ff */
[----:B------:R-:W-:Y:S01]  /*0520*/  CS2R R52, SRZ ;  /* 0x0000000000347805 */ /* 0x000fe2000001ff00 */
[----:B------:R-:W-:Y:S01]  /*0530*/  IMAD.X R39, RZ, RZ, R39, P0 ;  /* 0x000000ffff277224 */ /* 0x000fe200000e0627 */
[----:B0-----:R-:W-:-:S03]  /*0540*/  UISETP.NE.AND UP0, UPT, UR4, UR5, UPT ;  /* 0x000000050400728c */ /* 0x001fc6000bf05270 */
[----:B-1----:R-:W-:-:S08]  /*0550*/  UMOV UR5, URZ ;  /* 0x000000ff00057c82 */ /* 0x002fd00008000000 */
.L_x_6:
[----:B------:R-:W-:Y:S01]  /*0560*/  LOP3.LUT R28, R13, R12, R10, 0x96, !PT ;  /* 0x0000000c0d1c7212 */ /* 0x000fe200078e960a */
[----:B------:R-:W-:Y:S01]  /*0570*/  UIADD3 UR5, UPT, UPT, UR5, 0x1, URZ ;  /* 0x0000000105057890 */ /* 0x000fe2000fffe0ff */
[----:B------:R-:W-:Y:S02]  /*0580*/  LOP3.LUT R3, R22, R17, R16, 0x96, !PT ;  /* 0x0000001116037212 */ /* 0x000fe400078e9610 */
[----:B------:R-:W-:Y:S01]  /*0590*/  LOP3.LUT R5, R64, R67, R68, 0x96, !PT ;  /* 0x0000004340057212 */ /* 0x000fe200078e9644 */
[----:B------:R-:W-:Y:S01]  /*05a0*/  UISETP.NE.AND UP1, UPT, UR5, 0x18, UPT ;  /* 0x000000180500788c */ /* 0x000fe2000bf25270 */
[----:B------:R-:W-:Y:S02]  /*05b0*/  LOP3.LUT R4, R65, R66, R49, 0x96, !PT ;  /* 0x0000004241047212 */ /* 0x000fe400078e9631 */
[----:B------:R-:W-:Y:S02]  /*05c0*/  LOP3.LUT R28, R61, R28, R44, 0x96, !PT ;  /* 0x0000001c3d1c7212 */ /* 0x000fe400078e962c */
[----:B------:R-:W-:-:S02]  /*05d0*/  LOP3.LUT R3, R60, R3, R23, 0x96, !PT ;  /* 0x000000033c037212 */ /* 0x000fc400078e9617 */
[----:B------:R-:W-:Y:S02]  /*05e0*/  LOP3.LUT R5, R52, R5, R43, 0x96, !PT ;  /* 0x0000000534057212 */ /* 0x000fe400078e962b */
[----:B------:R-:W-:Y:S02]  /*05f0*/  LOP3.LUT R4, R53, R4, R42, 0x96, !PT ;  /* 0x0000000435047212 */ /* 0x000fe400078e962a */
[----:B------:R-:W-:Y:S02]  /*0600*/  SHF.L.W.U32.HI R11, R28, 0x1, R3 ;  /* 0x000000011c0b7819 */ /* 0x000fe40000010e03 */
[----:B------:R-:W-:Y:S02]  /*0610*/  LOP3.LUT R71, R46, R25, R75, 0x96, !PT ;  /* 0x000000192e477212 */ /* 0x000fe400078e964b */
[----:B------:R-:W-:Y:S02]  /*0620*/  LOP3.LUT R72, R47, R70, R48, 0x96, !PT ;  /* 0x000000462f487212 */ /* 0x000fe400078e9630 */
[----:B------:R-:W-:-:S02]  /*0630*/  LOP3.LUT R45, R29, R20, R27, 0x96, !PT ;  /* 0x000000141d2d7212 */ /* 0x000fc400078e961b */
[----:B------:R-:W-:Y:S02]  /*0640*/  LOP3.LUT R50, R24, R19, R21, 0x96, !PT ;  /* 0x0000001318327212 */ /* 0x000fe400078e9615 */
[----:B------:R-:W-:Y:S02]  /*0650*/  SHF.L.W.U32.HI R26, R4, 0x1, R5 ;  /* 0x00000001041a7819 */ /* 0x000fe40000010e05 */
[----:B------:R-:W-:Y:S02]  /*0660*/  SHF.L.W.U32.HI R73, R5, 0x1, R4 ;  /* 0x0000000105497819 */ /* 0x000fe40000010e04 */
[----:B------:R-:W-:Y:S02]  /*0670*/  LOP3.LUT R11, R11, R4, RZ, 0x3c, !PT ;  /* 0x000000040b0b7212 */ /* 0x000fe400078e3cff */
[----:B------:R-:W-:Y:S02]  /*0680*/  LOP3.LUT R71, R55, R71, R40, 0x96, !PT ;  /* 0x0000004737477212 */ /* 0x000fe400078e9628 */
[----:B------:R-:W-:-:S02]  /*0690*/  LOP3.LUT R72, R56, R72, R51, 0x96, !PT ;  /* 0x0000004838487212 */ /* 0x000fc400078e9633 */
[----:B------:R-:W-:Y:S02]  /*06a0*/  LOP3.LUT R45, R59, R45, R30, 0x96, !PT ;  /* 0x0000002d3b2d7212 */ /* 0x000fe400078e961e */
[----:B------:R-:W-:Y:S02]  /*06b0*/  LOP3.LUT R50, R54, R50, R31, 0x96, !PT ;  /* 0x0000003236327212 */ /* 0x000fe400078e961f */
[----:B------:R-:W-:Y:S02]  /*06c0*/  LOP3.LUT R4, R14, R69, R18, 0x96, !PT ;  /* 0x000000450e047212 */ /* 0x000fe400078e9612 */
[----:B------:R-:W-:Y:S02]  /*06d0*/  LOP3.LUT R7, R9, R8, R6, 0x96, !PT ;  /* 0x0000000809077212 */ /* 0x000fe400078e9606 */
[----:B------:R-:W-:Y:S02]  /*06e0*/  SHF.L.W.U32.HI R76, R71, 0x1, R72 ;  /* 0x00000001474c7819 */ /* 0x000fe40000010e48 */
[----:B------:R-:W-:-:S02]  /*06f0*/  LOP3.LUT R26, R26, R45, RZ, 0x3c, !PT ;  /* 0x0000002d1a1a7212 */ /* 0x000fc400078e3cff */
[----:B------:R-:W-:Y:S02]  /*0700*/  SHF.L.W.U32.HI R15, R50, 0x1, R45 ;  /* 0x00000001320f7819 */ /* 0x000fe40000010e2d */
[----:B------:R-:W-:Y:S02]  /*0710*/  LOP3.LUT R4, R63, R4, R74, 0x96, !PT ;  /* 0x000000043f047212 */ /* 0x000fe400078e964a */
[----:B------:R-:W-:Y:S02]  /*0720*/  LOP3.LUT R7, R62, R7, R41, 0x96, !PT ;  /* 0x000000073e077212 */ /* 0x000fe400078e9629 */
[----:B------:R-:W-:Y:S02]  /*0730*/  SHF.L.W.U32.HI R45, R45, 0x1, R50 ;  /* 0x000000012d2d7819 */ /* 0x000fe40000010e32 */
[----:B------:R-:W-:Y:S02]  /*0740*/  LOP3.LUT R73, R73, R50, RZ, 0x3c, !PT ;  /* 0x0000003249497212 */ /* 0x000fe400078e3cff */
[----:B------:R-:W-:-:S02]  /*0750*/  SHF.L.W.U32.HI R50, R3, 0x1, R28 ;  /* 0x0000000103327819 */ /* 0x000fc40000010e1c */
[----:B------:R-:W-:Y:S02]  /*0760*/  LOP3.LUT R76, R76, R3, RZ, 0x3c, !PT ;  /* 0x000000034c4c7212 */ /* 0x000fe400078e3cff */
[----:B------:R-:W-:Y:S02]  /*0770*/  LOP3.LUT R15, R15, R4, RZ, 0x3c, !PT ;  /* 0x000000040f0f7212 */ /* 0x000fe400078e3cff */
[----:B------:R-:W-:Y:S02]  /*0780*/  SHF.L.W.U32.HI R3, R4, 0x1, R7 ;  /* 0x0000000104037819 */ /* 0x000fe40000010e07 */
[----:B------:R-:W-:Y:S02]  /*0790*/  SHF.L.W.U32.HI R4, R7, 0x1, R4 ;  /* 0x0000000107047819 */ /* 0x000fe40000010e04 */
[----:B------:R-:W-:Y:S02]  /*07a0*/  LOP3.LUT R45, R45, R7, RZ, 0x3c, !PT ;  /* 0x000000072d2d7212 */ /* 0x000fe400078e3cff */
[----:B------:R-:W-:-:S02]  /*07b0*/  SHF.L.W.U32.HI R7, R72, 0x1, R71 ;  /* 0x0000000148077819 */ /* 0x000fc40000010e47 */
[----:B------:R-:W-:Y:S02]  /*07c0*/  LOP3.LUT R5, R50, R5, RZ, 0x3c, !PT ;  /* 0x0000000532057212 */ /* 0x000fe400078e3cff */
[----:B------:R-:W-:Y:S02]  /*07d0*/  LOP3.LUT R28, R7, R28, RZ, 0x3c, !PT ;  /* 0x0000001c071c7212 */ /* 0x000fe400078e3cff */
[-C--:B------:R-:W-:Y:S02]  /*07e0*/  LOP3.LUT R50, R8, R11.reuse, RZ, 0x3c, !PT ;  /* 0x0000000b08327212 */ /* 0x080fe400078e3cff */
[-C--:B------:R-:W-:Y:S02]  /*07f0*/  LOP3.LUT R6, R6, R11.reuse, RZ, 0x3c, !PT ;  /* 0x0000000b06067212 */ /* 0x080fe400078e3cff */
[-C--:B------:R-:W-:Y:S02]  /*0800*/  LOP3.LUT R7, R9, R11.reuse, RZ, 0x3c, !PT ;  /* 0x0000000b09077212 */ /* 0x080fe400078e3cff */
[----:B------:R-:W-:-:S02]  /*0810*/  LOP3.LUT R57, R41, R11, RZ, 0x3c, !PT ;  /* 0x0000000b29397212 */ /* 0x000fc400078e3cff */
[----:B------:R-:W-:Y:S02]  /*0820*/  LOP3.LUT R8, R62, R11, RZ, 0x3c, !PT ;  /* 0x0000000b3e087212 */ /* 0x000fe400078e3cff */
[----:B------:R-:W-:Y:S02]  /*0830*/  LOP3.LUT R71, R4, R71, RZ, 0x3c, !PT ;  /* 0x0000004704477212 */ /* 0x000fe400078e3cff */
[-C--:B------:R-:W-:Y:S02]  /*0840*/  LOP3.LUT R9, R12, R15.reuse, RZ, 0x3c, !PT ;  /* 0x0000000f0c097212 */ /* 0x080fe400078e3cff */
[----:B------:R-:W-:Y:S02]  /*0850*/  LOP3.LUT R11, R13, R15, RZ, 0x3c, !PT ;  /* 0x0000000f0d0b7212 */ /* 0x000fe400078e3cff */
[----:B------:R-:W-:Y:S02]  /*0860*/  LOP3.LUT R72, R3, R72, RZ, 0x3c, !PT ;  /* 0x0000004803487212 */ /* 0x000fe400078e3cff */
[----:B------:R-:W-:-:S02]  /*0870*/  LOP3.LUT R4, R14, R5, RZ, 0x3c, !PT ;  /* 0x000000050e047212 */ /* 0x000fc400078e3cff */
[-C--:B------:R-:W-:Y:S02]  /*0880*/  LOP3.LUT R10, R10, R15.reuse, RZ, 0x3c, !PT ;  /* 0x0000000f0a0a7212 */ /* 0x080fe400078e3cff */
[-C--:B------:R-:W-:Y:S02]  /*0890*/  LOP3.LUT R13, R44, R15.reuse, RZ, 0x3c, !PT ;  /* 0x0000000f2c0d7212 */ /* 0x080fe400078e3cff */
[----:B------:R-:W-:Y:S02]  /*08a0*/  LOP3.LUT R12, R61, R15, RZ, 0x3c, !PT ;  /* 0x0000000f3d0c7212 */ /* 0x000fe400078e3cff */
[----:B------:R-:W-:Y:S02]  /*08b0*/  LOP3.LUT R3, R18, R5, RZ, 0x3c, !PT ;  /* 0x0000000512037212 */ /* 0x000fe400078e3cff */
[-C--:B------:R-:W-:Y:S02]  /*08c0*/  LOP3.LUT R15, R16, R45.reuse, RZ, 0x3c, !PT ;  /* 0x0000002d100f7212 */ /* 0x080fe400078e3cff */
[----:B------:R-:W-:-:S02]  /*08d0*/  LOP3.LUT R14, R17, R45, RZ, 0x3c, !PT ;  /* 0x0000002d110e7212 */ /* 0x000fc400078e3cff */
[-C--:B------:R-:W-:Y:S02]  /*08e0*/  LOP3.LUT R16, R22, R45.reuse, RZ, 0x3c, !PT ;  /* 0x0000002d16107212 */ /* 0x080fe400078e3cff */
[-C--:B------:R-:W-:Y:S02]  /*08f0*/  LOP3.LUT R18, R23, R45.reuse, RZ, 0x3c, !PT ;  /* 0x0000002d17127212 */ /* 0x080fe400078e3cff */
[----:B------:R-:W-:Y:S02]  /*0900*/  LOP3.LUT R17, R60, R45, RZ, 0x3c, !PT ;  /* 0x0000002d3c117212 */ /* 0x000fe400078e3cff */
[----:B------:R-:W0:Y:S01]  /*0910*/  LDC.64 R44, c[0x3][0xd0] ;  /* 0x00c03400ff2c7b82 */ /* 0x000e220000000a00 */
[----:B------:R-:W-:Y:S02]  /*0920*/  LOP3.LUT R23, R59, R28, RZ, 0x3c, !PT ;  /* 0x0000001c3b177212 */ /* 0x000fe400078e3cff */
[----:B------:R-:W-:Y:S02]  /*0930*/  LOP3.LUT R59, R40, R26, RZ, 0x3c, !PT ;  /* 0x0000001a283b7212 */ /* 0x000fe400078e3cff */
[----:B------:R-:W-:-:S02]  /*0940*/  LOP3.LUT R22, R30, R28, RZ, 0x3c, !PT ;  /* 0x0000001c1e167212 */ /* 0x000fc400078e3cff */
[-C--:B------:R-:W-:Y:S01]  /*0950*/  LOP3.LUT R69, R69, R5.reuse, RZ, 0x3c, !PT ;  /* 0x0000000545457212 */ /* 0x080fe200078e3cff */
[----:B------:R-:W1:Y:S01]  /*0960*/  LDC.64 R40, c[0x3][0xe0] ;  /* 0x00c03800ff287b82 */ /* 0x000e620000000a00 */
[-C--:B------:R-:W-:Y:S02]  /*0970*/  LOP3.LUT R58, R74, R5.reuse, RZ, 0x3c, !PT ;  /* 0x000000054a3a7212 */ /* 0x080fe400078e3cff */
        /* <DEDUP_REMOVED lines=10> */
[----:B------:R-:W-:Y:S02]  /*0a20*/  LOP3.LUT R63, R42, R72, RZ, 0x3c, !PT ;  /* 0x000000482a3f7212 */ /* 0x000fe400078e3cff */
[----:B------:R-:W-:Y:S01]  /*0a30*/  LOP3.LUT R28, R21, R76, RZ, 0x3c, !PT ;  /* 0x0000004c151c7212 */ /* 0x000fe200078e3cff */
[----:B------:R-:W2:Y:S01]  /*0a40*/  LDC.64 R42, c[0x3][0xf8] ;  /* 0x00c03e00ff2a7b82 */ /* 0x000ea20000000a00 */
[-C--:B------:R-:W-:Y:S02]  /*0a50*/  LOP3.LUT R51, R68, R71.reuse, RZ, 0x3c, !PT ;  /* 0x0000004744337212 */ /* 0x080fe400078e3cff */
[----:B------:R-:W-:Y:S02]  /*0a60*/  LOP3.LUT R60, R67, R71, RZ, 0x3c, !PT ;  /* 0x00000047433c7212 */ /* 0x000fe400078e3cff */
[----:B------:R-:W-:Y:S02]  /*0a70*/  LOP3.LUT R74, R49, R72, RZ, 0x3c, !PT ;  /* 0x00000048314a7212 */ /* 0x000fe400078e3cff */
[----:B------:R-:W-:-:S02]  /*0a80*/  LOP3.LUT R21, R31, R76, RZ, 0x3c, !PT ;  /* 0x0000004c1f157212 */ /* 0x000fc400078e3cff */
[----:B------:R-:W-:Y:S02]  /*0a90*/  LOP3.LUT R67, R66, R72, RZ, 0x3c, !PT ;  /* 0x0000004842437212 */ /* 0x000fe400078e3cff */
[-C--:B------:R-:W-:Y:S02]  /*0aa0*/  LOP3.LUT R31, R75, R26.reuse, RZ, 0x3c, !PT ;  /* 0x0000001a4b1f7212 */ /* 0x080fe400078e3cff */
[----:B------:R-:W-:Y:S02]  /*0ab0*/  LOP3.LUT R46, R46, R26, RZ, 0x3c, !PT ;  /* 0x0000001a2e2e7212 */ /* 0x000fe400078e3cff */
[----:B------:R-:W-:Y:S02]  /*0ac0*/  LOP3.LUT R66, R65, R72, RZ, 0x3c, !PT ;  /* 0x0000004841427212 */ /* 0x000fe400078e3cff */
[----:B------:R-:W-:Y:S02]  /*0ad0*/  LOP3.LUT R26, R55, R26, RZ, 0x3c, !PT ;  /* 0x0000001a371a7212 */ /* 0x000fe400078e3cff */
[----:B------:R-:W-:-:S02]  /*0ae0*/  LOP3.LUT R65, R53, R72, RZ, 0x3c, !PT ;  /* 0x0000004835417212 */ /* 0x000fc400078e3cff */
[-C--:B------:R-:W-:Y:S02]  /*0af0*/  LOP3.LUT R55, R64, R71.reuse, RZ, 0x3c, !PT ;  /* 0x0000004740377212 */ /* 0x080fe400078e3cff */
[----:B------:R-:W-:Y:S02]  /*0b00*/  LOP3.LUT R52, R52, R71, RZ, 0x3c, !PT ;  /* 0x0000004734347212 */ /* 0x000fe400078e3cff */
[CCC-:B0-----:R-:W-:Y:S02]  /*0b10*/  SHF.L.U64.HI R68, R51.reuse, R44.reuse, R74.reuse ;  /* 0x0000002c33447219 */ /* 0x1c1fe4000001024a */
[----:B------:R-:W-:Y:S02]  /*0b20*/  SHF.R.U32.HI R53, RZ, UR12, R74 ;  /* 0x0000000cff357c19 */ /* 0x000fe4000801164a */
[----:B------:R-:W-:Y:S02]  /*0b30*/  LOP3.LUT R70, R70, R73, RZ, 0x3c, !PT ;  /* 0x0000004946467212 */ /* 0x000fe400078e3cff */
[----:B------:R-:W-:-:S02]  /*0b40*/  SHF.L.U32 R71, R51, R44, RZ ;  /* 0x0000002c33477219 */ /* 0x000fc400000006ff */
[CC--:B------:R-:W-:Y:S02]  /*0b50*/  SHF.L.U32 R44, R69.reuse, R45.reuse, RZ ;  /* 0x0000002d452c7219 */ /* 0x0c0fe400000006ff */
[----:B------:R-:W-:Y:S02]  /*0b60*/  SHF.R.U64 R49, R69, UR13, R50 ;  /* 0x0000000d45317c19 */ /* 0x000fe40008001232 */
[----:B------:R-:W-:Y:S02]  /*0b70*/  LOP3.LUT R53, R53, R68, RZ, 0xfc, !PT ;  /* 0x0000004435357212 */ /* 0x000fe400078efcff */
[-C--:B-1----:R-:W-:Y:S02]  /*0b80*/  SHF.L.U64.HI R68, R61, R40.reuse, R70 ;  /* 0x000000283d447219 */ /* 0x082fe40000010246 */
[----:B------:R-:W-:Y:S02]  /*0b90*/  SHF.L.U64.HI R64, R69, R45, R50 ;  /* 0x0000002d45407219 */ /* 0x000fe40000010232 */
[----:B------:R-:W-:-:S02]  /*0ba0*/  SHF.L.U32 R40, R61, R40, RZ ;  /* 0x000000283d287219 */ /* 0x000fc400000006ff */
[----:B------:R-:W-:Y:S02]  /*0bb0*/  LOP3.LUT R49, R49, R44, RZ, 0xfc, !PT ;  /* 0x0000002c31317212 */ /* 0x000fe400078efcff */
[----:B------:R-:W-:Y:S01]  /*0bc0*/  SHF.R.U32.HI R69, RZ, UR13, R50 ;  /* 0x0000000dff457c19 */ /* 0x000fe20008011632 */
[----:B------:R-:W0:Y:S01]  /*0bd0*/  LDC.64 R44, c[0x3][0x108] ;  /* 0x00c04200ff2c7b82 */ /* 0x000e220000000a00 */
[----:B------:R-:W-:Y:S02]  /*0be0*/  SHF.R.U64 R61, R61, UR8, R70 ;  /* 0x000000083d3d7c19 */ /* 0x000fe40008001246 */
[----:B------:R-:W-:Y:S02]  /*0bf0*/  LOP3.LUT R50, R69, R64, RZ, 0xfc, !PT ;  /* 0x0000004045327212 */ /* 0x000fe400078efcff */
[----:B------:R-:W-:Y:S02]  /*0c00*/  LOP3.LUT R64, R61, R40, RZ, 0xfc, !PT ;  /* 0x000000283d407212 */ /* 0x000fe400078efcff */
[-C--:B------:R-:W-:Y:S01]  /*0c10*/  LOP3.LUT R48, R48, R73.reuse, RZ, 0x3c, !PT ;  /* 0x0000004930307212 */ /* 0x080fe200078e3cff */
[----:B------:R-:W1:Y:S01]  /*0c20*/  LDC R61, c[0x3][0x120] ;  /* 0x00c04800ff3d7b82 */ /* 0x000e620000000800 */
[----:B------:R-:W-:-:S02]  /*0c30*/  LOP3.LUT R47, R47, R73, RZ, 0x3c, !PT ;  /* 0x000000492f2f7212 */ /* 0x000fc400078e3cff */
[----:B------:R-:W-:Y:S02]  /*0c40*/  SHF.R.U64 R62, R51, UR12, R74 ;  /* 0x0000000c333e7c19 */ /* 0x000fe4000800124a */
[CCC-:B------:R-:W-:Y:S02]  /*0c50*/  SHF.L.U64.HI R73, R60.reuse, R41.reuse, R67.reuse ;  /* 0x000000293c497219 */ /* 0x1c0fe40000010243 */
[C---:B------:R-:W-:Y:S02]  /*0c60*/  SHF.L.U32 R40, R60.reuse, R41, RZ ;  /* 0x000000293c287219 */ /* 0x040fe400000006ff */
[----:B------:R-:W-:Y:S02]  /*0c70*/  SHF.R.U32.HI R51, RZ, UR8, R70 ;  /* 0x00000008ff337c19 */ /* 0x000fe40008011646 */
[----:B--2---:R-:W-:Y:S02]  /*0c80*/  SHF.L.U64.HI R41, R55, R42, R66 ;  /* 0x0000002a37297219 */ /* 0x004fe40000010242 */
[----:B------:R-:W-:-:S02]  /*0c90*/  SHF.R.U64 R69, R60, UR9, R67 ;  /* 0x000000093c457c19 */ /* 0x000fc40008001243 */
[--C-:B------:R-:W-:Y:S02]  /*0ca0*/  SHF.R.U32.HI R70, RZ, UR18, R66.reuse ;  /* 0x00000012ff467c19 */ /* 0x100fe40008011642 */
[----:B------:R-:W-:Y:S02]  /*0cb0*/  LOP3.LUT R62, R62, R71, RZ, 0xfc, !PT ;  /* 0x000000473e3e7212 */ /* 0x000fe400078efcff */
[C---:B------:R-:W-:Y:S02]  /*0cc0*/  SHF.L.U32 R42, R55.reuse, R42, RZ ;  /* 0x0000002a372a7219 */ /* 0x040fe400000006ff */
[----:B------:R-:W-:Y:S02]  /*0cd0*/  SHF.R.U64 R71, R55, UR18, R66 ;  /* 0x0000001237477c19 */ /* 0x000fe40008001242 */
[----:B------:R-:W-:Y:S02]  /*0ce0*/  LOP3.LUT R69, R69, R40, RZ, 0xfc, !PT ;  /* 0x0000002845457212 */ /* 0x000fe400078efcff */
[----:B------:R-:W-:-:S02]  /*0cf0*/  LOP3.LUT R70, R70, R41, RZ, 0xfc, !PT ;  /* 0x0000002946467212 */ /* 0x000fc400078efcff */
[----:B------:R-:W2:Y:S01]  /*0d00*/  LDC.64 R40, c[0x3][0xc8] ;  /* 0x00c03200ff287b82 */ /* 0x000ea20000000a00 */
[----:B------:R-:W-:Y:S02]  /*0d10*/  LOP3.LUT R71, R71, R42, RZ, 0xfc, !PT ;  /* 0x0000002a47477212 */ /* 0x000fe400078efcff */
[CCC-:B------:R-:W-:Y:S02]  /*0d20*/  SHF.L.U64.HI R42, R58.reuse, R43.reuse, R57.reuse ;  /* 0x0000002b3a2a7219 */ /* 0x1c0fe40000010239 */
[C---:B------:R-:W-:Y:S02]  /*0d30*/  SHF.L.U32 R55, R58.reuse, R43, RZ ;  /* 0x0000002b3a377219 */ /* 0x040fe400000006ff */
[--C-:B------:R-:W-:Y:S02]  /*0d40*/  SHF.R.U64 R58, R58, UR19, R57.reuse ;  /* 0x000000133a3a7c19 */ /* 0x100fe40008001239 */
[----:B------:R-:W-:Y:S02]  /*0d50*/  SHF.R.U32.HI R57, RZ, UR19, R57 ;  /* 0x00000013ff397c19 */ /* 0x000fe40008011639 */
[----:B0-----:R-:W-:-:S02]  /*0d60*/  SHF.L.U64.HI R43, R59, R44, R54 ;  /* 0x0000002c3b2b7219 */ /* 0x001fc40000010236 */
[--C-:B------:R-:W-:Y:S02]  /*0d70*/  SHF.R.U32.HI R66, RZ, UR10, R54.reuse ;  /* 0x0000000aff427c19 */ /* 0x100fe40008011636 */
[----:B------:R-:W-:Y:S02]  /*0d80*/  LOP3.LUT R51, R51, R68, RZ, 0xfc, !PT ;  /* 0x0000004433337212 */ /* 0x000fe400078efcff */
[----:B------:R-:W-:Y:S02]  /*0d90*/  SHF.R.U32.HI R68, RZ, UR9, R67 ;  /* 0x00000009ff447c19 */ /* 0x000fe40008011643 */
[C---:B------:R-:W-:Y:S02]  /*0da0*/  SHF.L.U32 R44, R59.reuse, R44, RZ ;  /* 0x0000002c3b2c7219 */ /* 0x040fe400000006ff */
[----:B------:R-:W-:Y:S02]  /*0db0*/  SHF.R.U64 R67, R59, UR10, R54 ;  /* 0x0000000a3b437c19 */ /* 0x000fe40008001236 */
[----:B------:R-:W-:-:S02]  /*0dc0*/  LOP3.LUT R58, R58, R55, RZ, 0xfc, !PT ;  /* 0x000000373a3a7212 */ /* 0x000fc400078efcff */
[----:B------:R-:W-:Y:S02]  /*0dd0*/  LOP3.LUT R57, R57, R42, RZ, 0xfc, !PT ;  /* 0x0000002a39397212 */ /* 0x000fe400078efcff */
[----:B------:R-:W-:Y:S02]  /*0de0*/  LOP3.LUT R66, R66, R43, RZ, 0xfc, !PT ;  /* 0x0000002b42427212 */ /* 0x000fe400078efcff */
[CC--:B------:R-:W-:Y:S02]  /*0df0*/  SHF.L.U64.HI R55, R56.reuse, R45.reuse, R63 ;  /* 0x0000002d38377219 */ /* 0x0c0fe4000001023f */
[----:B------:R-:W-:Y:S02]  /*0e00*/  SHF.L.U32 R43, R56, R45, RZ ;  /* 0x0000002d382b7219 */ /* 0x000fe400000006ff */
[----:B-1----:R-:W-:Y:S02]  /*0e10*/  SHF.L.U64.HI R42, R52, R61, R65 ;  /* 0x0000003d342a7219 */ /* 0x002fe40000010241 */
[----:B------:R-:W-:-:S02]  /*0e20*/  SHF.R.U64 R56, R56, UR11, R63 ;  /* 0x0000000b38387c19 */ /* 0x000fc4000800123f */
[----:B------:R-:W-:Y:S02]  /*0e30*/  SHF.R.U32.HI R45, RZ, UR26, R65 ;  /* 0x0000001aff2d7c19 */ /* 0x000fe40008011641 */
[----:B------:R-:W-:Y:S02]  /*0e40*/  LOP3.LUT R67, R67, R44, RZ, 0xfc, !PT ;  /* 0x0000002c43437212 */ /* 0x000fe400078efcff */
[C---:B------:R-:W-:Y:S02]  /*0e50*/  SHF.L.U32 R61, R52.reuse, R61, RZ ;  /* 0x0000003d343d7219 */ /* 0x040fe400000006ff */
[----:B------:R-:W-:Y:S02]  /*0e60*/  SHF.R.U32.HI R44, RZ, UR11, R63 ;  /* 0x0000000bff2c7c19 */ /* 0x000fe4000801163f */
[----:B------:R-:W-:Y:S01]  /*0e70*/  SHF.R.U64 R52, R52, UR26, R65 ;  /* 0x0000001a34347c19 */ /* 0x000fe20008001241 */
[----:B--2---:R-:W-:Y:S01]  /*0e80*/  IMAD.MOV R65, RZ, RZ, -R41 ;  /* 0x000000ffff417224 */ /* 0x004fe200078e0a29 */
[----:B------:R-:W-:-:S02]  /*0e90*/  LOP3.LUT R63, R56, R43, RZ, 0xfc, !PT ;  /* 0x0000002b383f7212 */ /* 0x000fc400078efcff */
[----:B------:R-:W-:Y:S02]  /*0ea0*/  LOP3.LUT R45, R45, R42, RZ, 0xfc, !PT ;  /* 0x0000002a2d2d7212 */ /* 0x000fe400078efcff */
[----:B------:R-:W0:Y:S01]  /*0eb0*/  LDC.64 R42, c[0x3][0xf0] ;  /* 0x00c03c00ff2a7b82 */ /* 0x000e220000000a00 */
[----:B------:R-:W-:Y:S02]  /*0ec0*/  LOP3.LUT R68, R68, R73, RZ, 0xfc, !PT ;  /* 0x0000004944447212 */ /* 0x000fe400078efcff */
[----:B------:R-:W-:Y:S02]  /*0ed0*/  LOP3.LUT R44, R44, R55, RZ, 0xfc, !PT ;  /* 0x000000372c2c7212 */ /* 0x000fe400078efcff */
[----:B------:R-:W-:Y:S02]  /*0ee0*/  LOP3.LUT R52, R52, R61, RZ, 0xfc, !PT ;  /* 0x0000003d34347212 */ /* 0x000fe400078efcff */
[----:B------:R-:W-:Y:S01]  /*0ef0*/  LOP3.LUT R61, R69, R62, R63, 0xb4, !PT ;  /* 0x0000003e453d7212 */ /* 0x000fe200078eb43f */
[----:B------:R1:W2:Y:S01]  /*0f00*/  LDC.64 R72, c[0x3][R0] ;  /* 0x00c0000000487b82 */ /* 0x0002a20000000a00 */
[----:B------:R-:W-:-:S02]  /*0f10*/  LOP3.LUT R59, R63, R71, R62, 0xb4, !PT ;  /* 0x000000473f3b7212 */ /* 0x000fc400078eb43e */
[----:B------:R-:W-:Y:S02]  /*0f20*/  LOP3.LUT R55, R62, R52, R71, 0xb4, !PT ;  /* 0x000000343e377212 */ /* 0x000fe400078eb447 */
[----:B------:R-:W-:Y:S02]  /*0f30*/  LOP3.LUT R60, R68, R53, R44, 0xb4, !PT ;  /* 0x00000035443c7212 */ /* 0x000fe400078eb42c */
[----:B------:R-:W-:Y:S01]  /*0f40*/  LOP3.LUT R54, R44, R70, R53, 0xb4, !PT ;  /* 0x000000462c367212 */ /* 0x000fe200078eb435 */
[----:B-1----:R-:W-:Y:S01]  /*0f50*/  VIADD R0, R0, 0x8 ;  /* 0x0000000800007836 */ /* 0x002fe20000000000 */
[----:B------:R-:W-:Y:S02]  /*0f60*/  LOP3.LUT R56, R53, R45, R70, 0xb4, !PT ;  /* 0x0000002d35387212 */ /* 0x000fe400078eb446 */
[----:B------:R-:W-:Y:S02]  /*0f70*/  LOP3.LUT R62, R45, R44, R68, 0xb4, !PT ;  /* 0x0000002c2d3e7212 */ /* 0x000fe400078eb444 */
[----:B------:R-:W-:-:S02]  /*0f80*/  LOP3.LUT R53, R70, R68, R45, 0xb4, !PT ;  /* 0x0000004446357212 */ /* 0x000fc400078eb42d */
[----:B------:R-:W1:Y:S01]  /*0f90*/  LDC.64 R44, c[0x3][0x118] ;  /* 0x00c04600ff2c7b82 */ /* 0x000e620000000a00 */
[----:B------:R-:W-:Y:S02]  /*0fa0*/  LOP3.LUT R65, R65, 0x3f, RZ, 0xc0, !PT ;  /* 0x0000003f41417812 */ /* 0x000fe400078ec0ff */
[----:B------:R-:W-:Y:S02]  /*0fb0*/  LOP3.LUT R68, R41, 0x3f, RZ, 0xc0, !PT ;  /* 0x0000003f29447812 */ /* 0x000fe400078ec0ff */
[----:B------:R-:W-:Y:S02]  /*0fc0*/  LOP3.LUT R63, R52, R63, R69, 0xb4, !PT ;  /* 0x0000003f343f7212 */ /* 0x000fe400078eb445 */
[----:B------:R-:W-:Y:S02]  /*0fd0*/  SHF.R.U64 R70, R31, R65, R48 ;  /* 0x000000411f467219 */ /* 0x000fe40000001230 */
[----:B------:R-:W-:Y:S02]  /*0fe0*/  LOP3.LUT R52, R71, R69, R52, 0xb4, !PT ;  /* 0x0000004547347212 */ /* 0x000fe400078eb434 */
[----:B------:R-:W-:-:S02]  /*0ff0*/  SHF.R.U32.HI R65, RZ, R65, R48 ;  /* 0x00000041ff417219 */ /* 0x000fc40000011630 */
[----:B------:R-:W-:Y:S02]  /*1000*/  SHF.L.U64.HI R48, R31, R68, R48 ;  /* 0x000000441f307219 */ /* 0x000fe40000010230 */
[C-C-:B------:R-:W-:Y:S02]  /*1010*/  SHF.L.U64.HI R69, R27.reuse, R40, R28.reuse ;  /* 0x000000281b457219 */ /* 0x140fe4000001021c */
[--C-:B------:R-:W-:Y:S02]  /*1020*/  SHF.R.U64 R41, R27, UR7, R28.reuse ;  /* 0x000000071b297c19 */ /* 0x100fe4000800121c */
[----:B------:R-:W-:Y:S02]  /*1030*/  SHF.R.U32.HI R28, RZ, UR7, R28 ;  /* 0x00000007ff1c7c19 */ /* 0x000fe4000801161c */
[----:B------:R-:W-:Y:S02]  /*1040*/  SHF.L.U32 R31, R31, R68, RZ ;  /* 0x000000441f1f7219 */ /* 0x000fe400000006ff */
[----:B------:R-:W-:-:S02]  /*1050*/  SHF.L.U32 R68, R27, R40, RZ ;  /* 0x000000281b447219 */ /* 0x000fc400000006ff */
[----:B------:R-:W-:Y:S02]  /*1060*/  LOP3.LUT R27, R48, R65, RZ, 0xfc, !PT ;  /* 0x00000041301b7212 */ /* 0x000fe400078efcff */
[----:B------:R-:W-:Y:S02]  /*1070*/  LOP3.LUT R48, R28, R69, RZ, 0xfc, !PT ;  /* 0x000000451c307212 */ /* 0x000fe400078efcff */
[CC--:B0-----:R-:W-:Y:S02]  /*1080*/  SHF.L.U64.HI R69, R29.reuse, R42.reuse, R30 ;  /* 0x0000002a1d457219 */ /* 0x0c1fe4000001021e */
[----:B------:R-:W-:Y:S02]  /*1090*/  SHF.L.U32 R42, R29, R42, RZ ;  /* 0x0000002a1d2a7219 */ /* 0x000fe400000006ff */
[----:B------:R-:W-:Y:S02]  /*10a0*/  LOP3.LUT R40, R31, R70, RZ, 0xfc, !PT ;  /* 0x000000461f287212 */ /* 0x000fe400078efcff */
[----:B------:R-:W-:-:S02]  /*10b0*/  SHF.L.U32 R28, R46, R43, RZ ;  /* 0x0000002b2e1c7219 */ /* 0x000fc400000006ff */
[--C-:B------:R-:W-:Y:S02]  /*10c0*/  SHF.R.U64 R29, R29, UR16, R30.reuse ;  /* 0x000000101d1d7c19 */ /* 0x100fe4000800121e */
[C-C-:B------:R-:W-:Y:S02]  /*10d0*/  SHF.R.U64 R31, R46.reuse, UR17, R47.reuse ;  /* 0x000000112e1f7c19 */ /* 0x140fe4000800122f */
[----:B------:R-:W-:Y:S02]  /*10e0*/  LOP3.LUT R65, R41, R68, RZ, 0xfc, !PT ;  /* 0x0000004429417212 */ /* 0x000fe400078efcff */
[----:B------:R-:W-:Y:S02]  /*10f0*/  SHF.R.U32.HI R30, RZ, UR16, R30 ;  /* 0x00000010ff1e7c19 */ /* 0x000fe4000801161e */
[--C-:B------:R-:W-:Y:S02]  /*1100*/  SHF.L.U64.HI R41, R46, R43, R47.reuse ;  /* 0x0000002b2e297219 */ /* 0x100fe4000001022f */
[----:B------:R-:W-:-:S02]  /*1110*/  SHF.R.U32.HI R70, RZ, UR17, R47 ;  /* 0x00000011ff467c19 */ /* 0x000fc4000801162f */
[----:B------:R-:W-:Y:S02]  /*1120*/  LOP3.LUT R46, R29, R42, RZ, 0xfc, !PT ;  /* 0x0000002a1d2e7212 */ /* 0x000fe400078efcff */
[----:B------:R-:W-:Y:S02]  /*1130*/  LOP3.LUT R31, R31, R28, RZ, 0xfc, !PT ;  /* 0x0000001c1f1f7212 */ /* 0x000fe400078efcff */
[----:B------:R-:W-:Y:S01]  /*1140*/  LOP3.LUT R47, R30, R69, RZ, 0xfc, !PT ;  /* 0x000000451e2f7212 */ /* 0x000fe200078efcff */
[----:B------:R-:W0:Y:S01]  /*1150*/  LDC.64 R28, c[0x3][0xd8] ;  /* 0x00c03600ff1c7b82 */ /* 0x000e220000000a00 */
[CC--:B-1----:R-:W-:Y:S02]  /*1160*/  SHF.L.U64.HI R43, R23.reuse, R44.reuse, R24 ;  /* 0x0000002c172b7219 */ /* 0x0c2fe40000010218 */
[----:B------:R-:W-:Y:S02]  /*1170*/  LOP3.LUT R70, R70, R41, RZ, 0xfc, !PT ;  /* 0x0000002946467212 */ /* 0x000fe400078efcff */
[----:B------:R-:W-:-:S02]  /*1180*/  SHF.L.U32 R44, R23, R44, RZ ;  /* 0x0000002c172c7219 */ /* 0x000fc400000006ff */
[--C-:B------:R-:W-:Y:S02]  /*1190*/  SHF.R.U64 R69, R23, UR24, R24.reuse ;  /* 0x0000001817457c19 */ /* 0x100fe40008001218 */
[CCC-:B------:R-:W-:Y:S02]  /*11a0*/  SHF.L.U64.HI R41, R26.reuse, R45.reuse, R25.reuse ;  /* 0x0000002d1a297219 */ /* 0x1c0fe40000010219 */
[C---:B------:R-:W-:Y:S02]  /*11b0*/  SHF.L.U32 R30, R26.reuse, R45, RZ ;  /* 0x0000002d1a1e7219 */ /* 0x040fe400000006ff */
[--C-:B------:R-:W-:Y:S02]  /*11c0*/  SHF.R.U64 R23, R26, UR25, R25.reuse ;  /* 0x000000191a177c19 */ /* 0x100fe40008001219 */
[----:B------:R-:W-:Y:S02]  /*11d0*/  SHF.R.U32.HI R26, RZ, UR25, R25 ;  /* 0x00000019ff1a7c19 */ /* 0x000fe40008011619 */
[----:B------:R-:W-:-:S02]  /*11e0*/  SHF.R.U32.HI R68, RZ, UR24, R24 ;  /* 0x00000018ff447c19 */ /* 0x000fc40008011618 */
[----:B------:R-:W1:Y:S01]  /*11f0*/  LDC.64 R24, c[0x3][0x100] ;  /* 0x00c04000ff187b82 */ /* 0x000e620000000a00 */
[----:B------:R-:W-:Y:S02]  /*1200*/  LOP3.LUT R23, R23, R30, RZ, 0xfc, !PT ;  /* 0x0000001e17177212 */ /* 0x000fe400078efcff */
[----:B------:R-:W-:Y:S02]  /*1210*/  LOP3.LUT R26, R26, R41, RZ, 0xfc, !PT ;  /* 0x000000291a1a7212 */ /* 0x000fe400078efcff */
[----:B------:R-:W-:Y:S02]  /*1220*/  LOP3.LUT R69, R69, R44, RZ, 0xfc, !PT ;  /* 0x0000002c45457212 */ /* 0x000fe400078efcff */
[----:B------:R-:W-:Y:S02]  /*1230*/  LOP3.LUT R68, R68, R43, RZ, 0xfc, !PT ;  /* 0x0000002b44447212 */ /* 0x000fe400078efcff */
        /* <DEDUP_REMOVED lines=10> */
[----:B------:R-:W3:Y:S01]  /*12e0*/  LDC.64 R26, c[0x3][0xe8] ;  /* 0x00c03a00ff1a7b82 */ /* 0x000ee20000000a00 */
[----:B------:R-:W-:Y:S02]  /*12f0*/  LOP3.LUT R19, R19, R76, RZ, 0x3c, !PT ;  /* 0x0000004c13137212 */ /* 0x000fe400078e3cff */
[CC--:B0-----:R-:W-:Y:S02]  /*1300*/  SHF.L.U64.HI R45, R9.reuse, R28.reuse, R14 ;  /* 0x0000001c092d7219 */ /* 0x0c1fe4000001020e */
[----:B------:R-:W-:Y:S02]  /*1310*/  SHF.L.U32 R64, R9, R28, RZ ;  /* 0x0000001c09407219 */ /* 0x000fe400000006ff */
[----:B------:R-:W-:-:S02]  /*1320*/  SHF.L.U64.HI R28, R20, R29, R19 ;  /* 0x0000001d141c7219 */ /* 0x000fc40000010213 */
[--C-:B------:R-:W-:Y:S02]  /*1330*/  SHF.R.U32.HI R71, RZ, UR15, R19.reuse ;  /* 0x0000000fff477c19 */ /* 0x100fe40008011613 */
[C---:B------:R-:W-:Y:S02]  /*1340*/  SHF.L.U32 R29, R20.reuse, R29, RZ ;  /* 0x0000001d141d7219 */ /* 0x040fe400000006ff */
[--C-:B------:R-:W-:Y:S02]  /*1350*/  SHF.R.U64 R67, R9, UR14, R14.reuse ;  /* 0x0000000e09437c19 */ /* 0x100fe4000800120e */
[----:B------:R-:W-:Y:S02]  /*1360*/  SHF.R.U64 R20, R20, UR15, R19 ;  /* 0x0000000f14147c19 */ /* 0x000fe40008001213 */
[----:B------:R-:W-:Y:S02]  /*1370*/  SHF.R.U32.HI R66, RZ, UR14, R14 ;  /* 0x0000000eff427c19 */ /* 0x000fe4000801160e */
[----:B------:R-:W-:-:S02]  /*1380*/  LOP3.LUT R71, R71, R28, RZ, 0xfc, !PT ;  /* 0x0000001c47477212 */ /* 0x000fc400078efcff */
[C---:B-1----:R-:W-:Y:S02]  /*1390*/  SHF.L.U32 R19, R13.reuse, R24, RZ ;  /* 0x000000180d137219 */ /* 0x042fe400000006ff */
[--C-:B------:R-:W-:Y:S02]  /*13a0*/  SHF.R.U64 R28, R13, UR20, R18.reuse ;  /* 0x000000140d1c7c19 */ /* 0x100fe40008001212 */
[----:B------:R-:W-:Y:S02]  /*13b0*/  LOP3.LUT R67, R67, R64, RZ, 0xfc, !PT ;  /* 0x0000004043437212 */ /* 0x000fe400078efcff */
[----:B------:R-:W-:Y:S02]  /*13c0*/  LOP3.LUT R66, R66, R45, RZ, 0xfc, !PT ;  /* 0x0000002d42427212 */ /* 0x000fe400078efcff */
[----:B------:R-:W-:Y:S02]  /*13d0*/  SHF.L.U64.HI R64, R13, R24, R18 ;  /* 0x000000180d407219 */ /* 0x000fe40000010212 */
[----:B------:R-:W-:-:S02]  /*13e0*/  SHF.L.U32 R14, R22, R25, RZ ;  /* 0x00000019160e7219 */ /* 0x000fc400000006ff */
[C-C-:B------:R-:W-:Y:S02]  /*13f0*/  SHF.R.U64 R9, R22.reuse, UR21, R21.reuse ;  /* 0x0000001516097c19 */ /* 0x140fe40008001215 */
[--C-:B------:R-:W-:Y:S01]  /*1400*/  SHF.L.U64.HI R24, R22, R25, R21.reuse ;  /* 0x0000001916187219 */ /* 0x100fe20000010215 */
[----:B---3--:R-:W-:Y:S01]  /*1410*/  IMAD.MOV R22, RZ, RZ, -R26 ;  /* 0x000000ffff167224 */ /* 0x008fe200078e0a1a */
[----:B------:R-:W-:Y:S02]  /*1420*/  SHF.R.U32.HI R45, RZ, UR20, R18 ;  /* 0x00000014ff2d7c19 */ /* 0x000fe40008011612 */
[----:B------:R-:W-:Y:S02]  /*1430*/  LOP3.LUT R28, R28, R19, RZ, 0xfc, !PT ;  /* 0x000000131c1c7212 */ /* 0x000fe400078efcff */
[----:B------:R-:W-:Y:S01]  /*1440*/  SHF.R.U32.HI R21, RZ, UR21, R21 ;  /* 0x00000015ff157c19 */ /* 0x000fe20008011615 */
[----:B------:R-:W0:Y:S01]  /*1450*/  LDC.64 R18, c[0x3][0xc0] ;  /* 0x00c03000ff127b82 */ /* 0x000e220000000a00 */
[----:B------:R-:W-:-:S02]  /*1460*/  LOP3.LUT R20, R20, R29, RZ, 0xfc, !PT ;  /* 0x0000001d14147212 */ /* 0x000fc400078efcff */
[----:B------:R-:W-:Y:S02]  /*1470*/  LOP3.LUT R9, R9, R14, RZ, 0xfc, !PT ;  /* 0x0000000e09097212 */ /* 0x000fe400078efcff */
[----:B------:R-:W-:Y:S02]  /*1480*/  LOP3.LUT R45, R45, R64, RZ, 0xfc, !PT ;  /* 0x000000402d2d7212 */ /* 0x000fe400078efcff */
[----:B------:R-:W-:Y:S02]  /*1490*/  LOP3.LUT R21, R21, R24, RZ, 0xfc, !PT ;  /* 0x0000001815157212 */ /* 0x000fe400078efcff */
[----:B------:R-:W-:Y:S02]  /*14a0*/  LOP3.LUT R64, R65, R69, R46, 0xb4, !PT ;  /* 0x0000004541407212 */ /* 0x000fe400078eb42e */
[----:B------:R-:W-:Y:S02]  /*14b0*/  LOP3.LUT R14, R46, R20, R69, 0xb4, !PT ;  /* 0x000000142e0e7212 */ /* 0x000fe400078eb445 */
[----:B------:R-:W-:Y:S01]  /*14c0*/  LOP3.LUT R13, R69, R9, R20, 0xb4, !PT ;  /* 0x00000009450d7212 */ /* 0x000fe200078eb414 */
[----:B------:R-:W-:Y:S01]  /*14d0*/  IMAD.MOV R69, RZ, RZ, -R27 ;  /* 0x000000ffff457224 */ /* 0x000fe200078e0a1b */
[----:B------:R-:W-:-:S02]  /*14e0*/  LOP3.LUT R29, R20, R65, R9, 0xb4, !PT ;  /* 0x00000041141d7212 */ /* 0x000fc400078eb409 */
[----:B------:R-:W-:Y:S02]  /*14f0*/  LOP3.LUT R46, R9, R46, R65, 0xb4, !PT ;  /* 0x0000002e092e7212 */ /* 0x000fe400078eb441 */
[----:B------:R-:W-:Y:S02]  /*1500*/  LOP3.LUT R20, R22, 0x3f, RZ, 0xc0, !PT ;  /* 0x0000003f16147812 */ /* 0x000fe400078ec0ff */
[----:B------:R-:W-:Y:S02]  /*1510*/  LOP3.LUT R65, R48, R68, R47, 0xb4, !PT ;  /* 0x0000004430417212 */ /* 0x000fe400078eb42f */
[----:B------:R-:W-:Y:S02]  /*1520*/  LOP3.LUT R9, R47, R71, R68, 0xb4, !PT ;  /* 0x000000472f097212 */ /* 0x000fe400078eb444 */
[----:B------:R-:W-:Y:S02]  /*1530*/  LOP3.LUT R22, R68, R21, R71, 0xb4, !PT ;  /* 0x0000001544167212 */ /* 0x000fe400078eb447 */
[----:B------:R-:W-:-:S02]  /*1540*/  LOP3.LUT R24, R71, R48, R21, 0xb4, !PT ;  /* 0x0000003047187212 */ /* 0x000fc400078eb415 */
[----:B------:R-:W-:Y:S02]  /*1550*/  LOP3.LUT R47, R21, R47, R48, 0xb4, !PT ;  /* 0x0000002f152f7212 */ /* 0x000fe400078eb430 */
[----:B------:R-:W-:Y:S02]  /*1560*/  LOP3.LUT R21, R26, 0x3f, RZ, 0xc0, !PT ;  /* 0x0000003f1a157812 */ /* 0x000fe400078ec0ff */
[CCC-:B------:R-:W-:Y:S02]  /*1570*/  SHF.R.U64 R26, R4.reuse, R20.reuse, R7.reuse ;  /* 0x00000014041a7219 */ /* 0x1c0fe40000001207 */
[--C-:B------:R-:W-:Y:S02]  /*1580*/  SHF.R.U32.HI R25, RZ, R20, R7.reuse ;  /* 0x00000014ff197219 */ /* 0x100fe40000011607 */
[CC--:B------:R-:W-:Y:S02]  /*1590*/  SHF.L.U64.HI R48, R4.reuse, R21.reuse, R7 ;  /* 0x0000001504307219 */ /* 0x0c0fe40000010207 */
[----:B------:R-:W-:-:S02]  /*15a0*/  SHF.L.U32 R7, R4, R21, RZ ;  /* 0x0000001504077219 */ /* 0x000fc400000006ff */
[----:B------:R-:W1:Y:S01]  /*15b0*/  LDC.64 R20, c[0x3][0x110] ;  /* 0x00c04400ff147b82 */ /* 0x000e620000000a00 */
[----:B------:R-:W-:Y:S02]  /*15c0*/  LOP3.LUT R69, R69, 0x3f, RZ, 0xc0, !PT ;  /* 0x0000003f45457812 */ /* 0x000fe400078ec0ff */
[----:B------:R-:W-:Y:S01]  /*15d0*/  LOP3.LUT R4, R27, 0x3f, RZ, 0xc0, !PT ;  /* 0x0000003f1b047812 */ /* 0x000fe200078ec0ff */
[----:B0-----:R-:W-:Y:S01]  /*15e0*/  IMAD.MOV R27, RZ, RZ, -R18 ;  /* 0x000000ffff1b7224 */ /* 0x001fe200078e0a12 */
[CCC-:B------:R-:W-:Y:S02]  /*15f0*/  SHF.R.U64 R71, R11.reuse, R69.reuse, R16.reuse ;  /* 0x000000450b477219 */ /* 0x1c0fe40000001210 */
[CCC-:B------:R-:W-:Y:S02]  /*1600*/  SHF.L.U64.HI R70, R11.reuse, R4.reuse, R16.reuse ;  /* 0x000000040b467219 */ /* 0x1c0fe40000010210 */
[----:B------:R-:W-:Y:S02]  /*1610*/  SHF.R.U32.HI R69, RZ, R69, R16 ;  /* 0x00000045ff457219 */ /* 0x000fe40000011610 */
[----:B------:R-:W-:-:S02]  /*1620*/  SHF.L.U32 R4, R11, R4, RZ ;  /* 0x000000040b047219 */ /* 0x000fc400000006ff */
[----:B------:R-:W-:Y:S02]  /*1630*/  LOP3.LUT R27, R27, 0x3f, RZ, 0xc0, !PT ;  /* 0x0000003f1b1b7812 */ /* 0x000fe400078ec0ff */
[----:B------:R-:W-:Y:S02]  /*1640*/  LOP3.LUT R18, R18, 0x3f, RZ, 0xc0, !PT ;  /* 0x0000003f12127812 */ /* 0x000fe400078ec0ff */
[----:B------:R-:W-:Y:S02]  /*1650*/  LOP3.LUT R11, R7, R26, RZ, 0xfc, !PT ;  /* 0x0000001a070b7212 */ /* 0x000fe400078efcff */
[----:B------:R-:W-:Y:S02]  /*1660*/  LOP3.LUT R7, R48, R25, RZ, 0xfc, !PT ;  /* 0x0000001930077212 */ /* 0x000fe400078efcff */
[----:B------:R-:W-:Y:S02]  /*1670*/  LOP3.LUT R25, R4, R71, RZ, 0xfc, !PT ;  /* 0x0000004704197212 */ /* 0x000fe400078efcff */
[----:B------:R-:W-:-:S02]  /*1680*/  LOP3.LUT R70, R70, R69, RZ, 0xfc, !PT ;  /* 0x0000004546467212 */ /* 0x000fc400078efcff */
[CCC-:B------:R-:W-:Y:S02]  /*1690*/  SHF.R.U64 R16, R3.reuse, R27.reuse, R6.reuse ;  /* 0x0000001b03107219 */ /* 0x1c0fe40000001206 */
[--C-:B------:R-:W-:Y:S02]  /*16a0*/  SHF.R.U32.HI R69, RZ, R27, R6.reuse ;  /* 0x0000001bff457219 */ /* 0x100fe40000011606 */
[CC--:B------:R-:W-:Y:S02]  /*16b0*/  SHF.L.U64.HI R4, R3.reuse, R18.reuse, R6 ;  /* 0x0000001203047219 */ /* 0x0c0fe40000010206 */
[----:B------:R-:W-:Y:S02]  /*16c0*/  SHF.L.U32 R3, R3, R18, RZ ;  /* 0x0000001203037219 */ /* 0x000fe400000006ff */
[CC--:B------:R-:W-:Y:S02]  /*16d0*/  SHF.L.U64.HI R6, R10.reuse, R19.reuse, R15 ;  /* 0x000000130a067219 */ /* 0x0c0fe4000001020f */
[----:B------:R-:W-:-:S02]  /*16e0*/  SHF.L.U32 R27, R10, R19, RZ ;  /* 0x000000130a1b7219 */ /* 0x000fc400000006ff */
[--C-:B------:R-:W-:Y:S02]  /*16f0*/  SHF.R.U32.HI R19, RZ, UR6, R15.reuse ;  /* 0x00000006ff137c19 */ /* 0x100fe4000801160f */
[----:B------:R-:W-:Y:S02]  /*1700*/  SHF.R.U64 R10, R10, UR6, R15 ;  /* 0x000000060a0a7c19 */ /* 0x000fe4000800120f */
[----:B------:R-:W-:Y:S02]  /*1710*/  LOP3.LUT R3, R3, R16, RZ, 0xfc, !PT ;  /* 0x0000001003037212 */ /* 0x000fe400078efcff */
[----:B------:R-:W-:Y:S02]  /*1720*/  LOP3.LUT R19, R19, R6, RZ, 0xfc, !PT ;  /* 0x0000000613137212 */ /* 0x000fe400078efcff */
[CC--:B-1----:R-:W-:Y:S02]  /*1730*/  SHF.L.U64.HI R16, R12.reuse, R21.reuse, R17 ;  /* 0x000000150c107219 */ /* 0x0c2fe40000010211 */
[----:B------:R-:W-:-:S02]  /*1740*/  SHF.L.U32 R15, R12, R21, RZ ;  /* 0x000000150c0f7219 */ /* 0x000fc400000006ff */
[CCC-:B------:R-:W-:Y:S02]  /*1750*/  SHF.L.U64.HI R18, R5.reuse, R20.reuse, R8.reuse ;  /* 0x0000001405127219 */ /* 0x1c0fe40000010208 */
[C-C-:B------:R-:W-:Y:S02]  /*1760*/  SHF.R.U64 R6, R5.reuse, UR22, R8.reuse ;  /* 0x0000001605067c19 */ /* 0x140fe40008001208 */
[----:B------:R-:W-:Y:S02]  /*1770*/  SHF.R.U32.HI R21, RZ, UR22, R8 ;  /* 0x00000016ff157c19 */ /* 0x000fe40008011608 */
[----:B------:R-:W-:Y:S02]  /*1780*/  LOP3.LUT R10, R10, R27, RZ, 0xfc, !PT ;  /* 0x0000001b0a0a7212 */ /* 0x000fe400078efcff */
[----:B------:R-:W-:Y:S02]  /*1790*/  SHF.R.U64 R8, R12, UR23, R17 ;  /* 0x000000170c087c19 */ /* 0x000fe40008001211 */
[----:B------:R-:W-:-:S02]  /*17a0*/  SHF.L.U32 R27, R5, R20, RZ ;  /* 0x00000014051b7219 */ /* 0x000fc400000006ff */
[----:B------:R-:W-:Y:S02]  /*17b0*/  LOP3.LUT R8, R8, R15, RZ, 0xfc, !PT ;  /* 0x0000000f08087212 */ /* 0x000fe400078efcff */
[----:B------:R-:W-:Y:S02]  /*17c0*/  SHF.R.U32.HI R5, RZ, UR23, R17 ;  /* 0x00000017ff057c19 */ /* 0x000fe40008011611 */
[----:B------:R-:W-:Y:S02]  /*17d0*/  LOP3.LUT R6, R6, R27, RZ, 0xfc, !PT ;  /* 0x0000001b06067212 */ /* 0x000fe400078efcff */
[----:B------:R-:W-:Y:S02]  /*17e0*/  LOP3.LUT R4, R4, R69, RZ, 0xfc, !PT ;  /* 0x0000004504047212 */ /* 0x000fe400078efcff */
[----:B------:R-:W-:Y:S02]  /*17f0*/  LOP3.LUT R21, R21, R18, RZ, 0xfc, !PT ;  /* 0x0000001215157212 */ /* 0x000fe400078efcff */
[----:B------:R-:W-:-:S02]  /*1800*/  LOP3.LUT R69, R67, R10, R28, 0xb4, !PT ;  /* 0x0000000a43457212 */ /* 0x000fc400078eb41c */
[----:B------:R-:W-:Y:S02]  /*1810*/  LOP3.LUT R12, R28, R25, R10, 0xb4, !PT ;  /* 0x000000191c0c7212 */ /* 0x000fe400078eb40a */
[----:B------:R-:W-:Y:S02]  /*1820*/  LOP3.LUT R20, R10, R8, R25, 0xb4, !PT ;  /* 0x000000080a147212 */ /* 0x000fe400078eb419 */
[----:B------:R-:W-:Y:S02]  /*1830*/  LOP3.LUT R5, R5, R16, RZ, 0xfc, !PT ;  /* 0x0000001005057212 */ /* 0x000fe400078efcff */
[----:B------:R-:W-:Y:S02]  /*1840*/  LOP3.LUT R27, R6, R58, R49, 0xb4, !PT ;  /* 0x0000003a061b7212 */ /* 0x000fe400078eb431 */
[----:B------:R-:W-:Y:S02]  /*1850*/  LOP3.LUT R10, R11, R49, R6, 0xb4, !PT ;  /* 0x000000310b0a7212 */ /* 0x000fe400078eb406 */
[----:B------:R-:W-:-:S02]  /*1860*/  LOP3.LUT R25, R25, R67, R8, 0xb4, !PT ;  /* 0x0000004319197212 */ /* 0x000fc400078eb408 */
[----:B--2---:R-:W-:Y:S02]  /*1870*/  LOP3.LUT R6, R72, R6, R11, 0xb4, !PT ;  /* 0x0000000648067212 */ /* 0x004fe400078eb40b */
[----:B------:R-:W-:Y:S02]  /*1880*/  LOP3.LUT R67, R8, R28, R67, 0xb4, !PT ;  /* 0x0000001c08437212 */ /* 0x000fe400078eb443 */
[----:B------:R-:W-:Y:S02]  /*1890*/  LOP3.LUT R73, R73, R21, R7, 0xb4, !PT ;  /* 0x0000001549497212 */ /* 0x000fe400078eb407 */
[----:B------:R-:W-:Y:S02]  /*18a0*/  LOP3.LUT R8, R66, R19, R45, 0xb4, !PT ;  /* 0x0000001342087212 */ /* 0x000fe400078eb42d */
[----:B------:R-:W-:Y:S02]  /*18b0*/  LOP3.LUT R17, R45, R70, R19, 0xb4, !PT ;  /* 0x000000462d117212 */ /* 0x000fe400078eb413 */
[----:B------:R-:W-:-:S02]  /*18c0*/  LOP3.LUT R19, R19, R5, R70, 0xb4, !PT ;  /* 0x0000000513137212 */ /* 0x000fc400078eb446 */
[----:B------:R-:W-:Y:S02]  /*18d0*/  LOP3.LUT R70, R70, R66, R5, 0xb4, !PT ;  /* 0x0000004246467212 */ /* 0x000fe400078eb405 */
[-C--:B------:R-:W-:Y:S02]  /*18e0*/  LOP3.LUT R75, R49, R3.reuse, R58, 0xb4, !PT ;  /* 0x00000003314b7212 */ /* 0x080fe400078eb43a */
[----:B------:R-:W-:Y:S02]  /*18f0*/  LOP3.LUT R16, R7, R50, R21, 0xb4, !PT ;  /* 0x0000003207107212 */ /* 0x000fe400078eb415 */
[----:B------:R-:W-:Y:S02]  /*1900*/  LOP3.LUT R18, R6, R3, RZ, 0x3c, !PT ;  /* 0x0000000306127212 */ /* 0x000fe400078e3cff */
[----:B------:R-:W-:Y:S02]  /*1910*/  LOP3.LUT R66, R5, R45, R66, 0xb4, !PT ;  /* 0x0000002d05427212 */ /* 0x000fe400078eb442 */
[----:B------:R-:W-:-:S02]  /*1920*/  LOP3.LUT R68, R58, R11, R3, 0xb4, !PT ;  /* 0x0000000b3a447212 */ /* 0x000fc400078eb403 */
[-C--:B------:R-:W-:Y:S02]  /*1930*/  LOP3.LUT R48, R50, R4.reuse, R57, 0xb4, !PT ;  /* 0x0000000432307212 */ /* 0x080fe400078eb439 */
[----:B------:R-:W-:Y:S02]  /*1940*/  LOP3.LUT R49, R57, R7, R4, 0xb4, !PT ;  /* 0x0000000739317212 */ /* 0x000fe400078eb404 */
[----:B------:R-:W-:Y:S02]  /*1950*/  LOP3.LUT R21, R21, R57, R50, 0xb4, !PT ;  /* 0x0000003915157212 */ /* 0x000fe400078eb432 */
[----:B------:R-:W-:Y:S01]  /*1960*/  LOP3.LUT R6, R73, R4, RZ, 0x3c, !PT ;  /* 0x0000000449067212 */ /* 0x000fe200078e3cff */
[----:B------:R-:W-:Y:S06]  /*1970*/  BRA.U UP1, `(.L_x_6) ;  /* 0xffffffe901f87547 */ /* 0x000fec000b83ffff */
[--C-:B------:R-:W-:Y:S01]  /*1980*/  SHF.R.U32.HI R8, RZ, 0x10, R16.reuse ;  /* 0x00000010ff087819 */ /* 0x100fe20000011610 */
[----:B------:R-:W0:Y:S01]  /*1990*/  LDCU UR5, c[0x0][0x3a8] ;  /* 0x00007500ff0577ac */ /* 0x000e220008000800 */
[--C-:B------:R-:W-:Y:S02]  /*19a0*/  SHF.R.U32.HI R11, RZ, 0x18, R16.reuse ;  /* 0x00000018ff0b7819 */ /* 0x100fe40000011610 */
[----:B------:R-:W-:Y:S02]  /*19b0*/  SHF.R.U32.HI R13, RZ, 0x8, R16 ;  /* 0x00000008ff0d7819 */ /* 0x000fe40000011610 */
[----:B------:R-:W-:Y:S02]  /*19c0*/  PRMT R0, R8, 0x3340, R11 ;  /* 0x0000334008007816 */ /* 0x000fe4000000000b */
[----:B------:R-:W-:Y:S02]  /*19d0*/  PRMT R5, R16, 0x3340, R13 ;  /* 0x0000334010057816 */ /* 0x000fe4000000000d */
[----:B------:R-:W-:-:S02]  /*19e0*/  SHF.R.U32.HI R9, RZ, 0x8, R48 ;  /* 0x00000008ff097819 */ /* 0x000fc40000011630 */
[--C-:B------:R-:W-:Y:S02]  /*19f0*/  SHF.R.U32.HI R3, RZ, 0x10, R48.reuse ;  /* 0x00000010ff037819 */ /* 0x100fe40000011630 */
[--C-:B------:R-:W-:Y:S02]  /*1a00*/  SHF.R.U32.HI R10, RZ, 0x18, R48.reuse ;  /* 0x00000018ff0a7819 */ /* 0x100fe40000011630 */
[C-C-:B------:R-:W-:Y:S02]  /*1a10*/  SHF.R.U64 R14, R75.reuse, 0x8, R48.reuse ;  /* 0x000000084b0e7819 */ /* 0x140fe40000001230 */
[C-C-:B------:R-:W-:Y:S01]  /*1a20*/  SHF.R.U64 R12, R75.reuse, 0x10, R48.reuse ;  /* 0x000000104b0c7819 */ /* 0x140fe20000001230 */
[----:B0-----:R-:W-:Y:S01]  /*1a30*/  UISETP.GE.AND UP1, UPT, UR5, 0x1, UPT ;  /* 0x000000010500788c */ /* 0x001fe2000bf26270 */
[----:B------:R-:W-:Y:S02]  /*1a40*/  SHF.R.U64 R15, R75, 0x18, R48 ;  /* 0x000000184b0f7819 */ /* 0x000fe40000001230 */
[----:B------:R-:W-:-:S02]  /*1a50*/  SHF.R.U32.HI R19, RZ, 0x8, R21 ;  /* 0x00000008ff137819 */ /* 0x000fc40000011615 */
[--C-:B------:R-:W-:Y:S02]  /*1a60*/  SHF.R.U32.HI R18, RZ, 0x10, R21.reuse ;  /* 0x00000010ff127819 */ /* 0x100fe40000011615 */
[--C-:B------:R-:W-:Y:S02]  /*1a70*/  SHF.R.U32.HI R17, RZ, 0x18, R21.reuse ;  /* 0x00000018ff117819 */ /* 0x100fe40000011615 */
[C-C-:B------:R-:W-:Y:S02]  /*1a80*/  SHF.R.U64 R22, R27.reuse, 0x8, R21.reuse ;  /* 0x000000081b167819 */ /* 0x140fe40000001215 */
[C-C-:B------:R-:W-:Y:S02]  /*1a90*/  SHF.R.U64 R20, R27.reuse, 0x10, R21.reuse ;  /* 0x000000101b147819 */ /* 0x140fe40000001215 */
[----:B------:R-:W-:Y:S02]  /*1aa0*/  SHF.R.U64 R23, R27, 0x18, R21 ;  /* 0x000000181b177819 */ /* 0x000fe40000001215 */
[----:B------:R-:W-:-:S02]  /*1ab0*/  PRMT R0, R5, 0x5410, R0 ;  /* 0x0000541005007816 */ /* 0x000fc40000000000 */
[----:B------:R-:W-:Y:S02]  /*1ac0*/  PRMT R7, R3, 0x3340, R10 ;  /* 0x0000334003077816 */ /* 0x000fe4000000000a */
[----:B------:R-:W-:Y:S01]  /*1ad0*/  PRMT R4, R48, 0x3340, R9 ;  /* 0x0000334030047816 */ /* 0x000fe20000000009 */
[----:B------:R0:W-:Y:S01]  /*1ae0*/  STL [R1+0xc], R0 ;  /* 0x00000c0001007387 */ /* 0x0001e20000100800 */
[----:B------:R-:W-:Y:S02]  /*1af0*/  PRMT R6, R12, 0x3340, R15 ;  /* 0x000033400c067816 */ /* 0x000fe4000000000f */
[----:B------:R-:W-:Y:S02]  /*1b00*/  PRMT R5, R75, 0x3340, R14 ;  /* 0x000033404b057816 */ /* 0x000fe4000000000e */
[----:B------:R-:W-:Y:S02]  /*1b10*/  PRMT R24, R18, 0x3340, R17 ;  /* 0x0000334012187816 */ /* 0x000fe40000000011 */
[----:B------:R-:W-:-:S02]  /*1b20*/  PRMT R25, R21, 0x3340, R19 ;  /* 0x0000334015197816 */ /* 0x000fc40000000013 */
[----:B------:R-:W-:Y:S02]  /*1b30*/  PRMT R26, R20, 0x3340, R23 ;  /* 0x00003340141a7816 */ /* 0x000fe40000000017 */
[----:B------:R-:W-:Y:S02]  /*1b40*/  PRMT R29, R27, 0x3340, R22 ;  /* 0x000033401b1d7816 */ /* 0x000fe40000000016 */
[----:B------:R-:W-:Y:S02]  /*1b50*/  PRMT R7, R4, 0x5410, R7 ;  /* 0x0000541004077816 */ /* 0x000fe40000000007 */
[----:B------:R-:W-:Y:S02]  /*1b60*/  PRMT R6, R5, 0x5410, R6 ;  /* 0x0000541005067816 */ /* 0x000fe40000000006 */
[----:B------:R-:W-:Y:S02]  /*1b70*/  PRMT R5, R25, 0x5410, R24 ;  /* 0x0000541019057816 */ /* 0x000fe40000000018 */
[----:B------:R-:W-:-:S05]  /*1b80*/  PRMT R4, R29, 0x5410, R26 ;  /* 0x000054101d047816 */ /* 0x000fca000000001a */
[----:B------:R0:W-:Y:S01]  /*1b90*/  STL.128 [R1+0x10], R4 ;  /* 0x0000100401007387 */ /* 0x0001e20000100c00 */
[----:B------:R-:W-:Y:S05]  /*1ba0*/  BRA.U !UP1, `(.L_x_7) ;  /* 0x00000001095c7547 */ /* 0x000fea000b800000 */
[----:B------:R-:W-:Y:S01]  /*1bb0*/  IMAD.MOV.U32 R24, RZ, RZ, RZ ;  /* 0x000000ffff187224 */ /* 0x000fe200078e00ff */
[----:B------:R-:W1:Y:S01]  /*1bc0*/  LDCU UR27, c[0x0][0x3a8] ;  /* 0x00007500ff1b77ac */ /* 0x000e620008000800 */
[----:B------:R-:W2:Y:S05]  /*1bd0*/  LDCU.64 UR28, c[0x0][0x3a0] ;  /* 0x00007400ff1c77ac */ /* 0x000eaa0008000a00 */
.L_x_9:
[----:B0-----:R-:W-:-:S04]  /*1be0*/  SHF.R.U32.HI R0, RZ, 0x1, R24 ;  /* 0x00000001ff007819 */ /* 0x001fc80000011618 */
[----:B--2---:R-:W-:Y:S01]  /*1bf0*/  IADD3 R4, P0, PT, R0, UR28, RZ ;  /* 0x0000001c00047c10 */ /* 0x004fe2000ff1e0ff */
[----:B------:R-:W-:-:S04]  /*1c00*/  IMAD.IADD R0, R1, 0x1, R0 ;  /* 0x0000000101007824 */ /* 0x000fc800078e0200 */
[----:B------:R-:W-:Y:S02]  /*1c10*/  IMAD.X R5, RZ, RZ, UR29, P0 ;  /* 0x0000001dff057e24 */ /* 0x000fe400080e06ff */
[----:B------:R-:W2:Y:S04]  /*1c20*/  LDL.U8 R0, [R0+0xc] ;  /* 0x00000c0000007983 */ /* 0x000ea80000100000 */
[----:B------:R-:W3:Y:S01]  /*1c30*/  LDG.E.U8 R4, desc[UR32][R4.64] ;  /* 0x0000002004047981 */ /* 0x000ee2000c1e1100 */
[----:B------:R-:W-:-:S04]  /*1c40*/  LOP3.LUT R6, R24, 0x1, RZ, 0xc0, !PT ;  /* 0x0000000118067812 */ /* 0x000fc800078ec0ff */
[----:B------:R-:W-:Y:S02]  /*1c50*/  ISETP.NE.U32.AND P0, PT, R6, 0x1, PT ;  /* 0x000000010600780c */ /* 0x000fe40003f05070 */
[----:B--2---:R-:W-:-:S11]  /*1c60*/  SHF.R.U32.HI R6, RZ, 0x4, R0 ;  /* 0x00000004ff067819 */ /* 0x004fd60000011600 */
[----:B------:R-:W-:Y:S02]  /*1c70*/  @!P0 LOP3.LUT R6, R0, 0xf, RZ, 0xc0, !PT ;  /* 0x0000000f00068812 */ /* 0x000fe400078ec0ff */
[----:B---3--:R-:W-:Y:S02]  /*1c80*/  SHF.R.U32.HI R7, RZ, 0x4, R4 ;  /* 0x00000004ff077819 */ /* 0x008fe40000011604 */
[----:B------:R-:W-:Y:S02]  /*1c90*/  @!P0 LOP3.LUT R7, R4, 0xf, RZ, 0xc0, !PT ;  /* 0x0000000f04078812 */ /* 0x000fe400078ec0ff */
[----:B------:R-:W-:Y:S02]  /*1ca0*/  PRMT R6, R6, 0x9910, RZ ;  /* 0x0000991006067816 */ /* 0x000fe400000000ff */
[----:B------:R-:W-:-:S03]  /*1cb0*/  PRMT R0, R7, 0x9910, RZ ;  /* 0x0000991007007816 */ /* 0x000fc600000000ff */
[----:B------:R-:W-:-:S05]  /*1cc0*/  IMAD.MOV.U32 R7, RZ, RZ, R6 ;  /* 0x000000ffff077224 */ /* 0x000fca00078e0006 */
[----:B------:R-:W-:-:S13]  /*1cd0*/  ISETP.NE.AND P0, PT, R7, R0, PT ;  /* 0x000000000700720c */ /* 0x000fda0003f05270 */
[----:B------:R-:W-:Y:S05]  /*1ce0*/  @P0 BRA `(.L_x_8) ;  /* 0x0000000400700947 */ /* 0x000fea0003800000 */
[----:B------:R-:W-:-:S05]  /*1cf0*/  VIADD R24, R24, 0x1 ;  /* 0x0000000118187836 */ /* 0x000fca0000000000 */
[----:B-1----:R-:W-:-:S13]  /*1d00*/  ISETP.NE.AND P0, PT, R24, UR27, PT ;  /* 0x0000001b18007c0c */ /* 0x002fda000bf05270 */
[----:B------:R-:W-:Y:S05]  /*1d10*/  @P0 BRA `(.L_x_9) ;  /* 0xfffffffc00b00947 */ /* 0x000fea000383ffff */
.L_x_7:
[----:B------:R-:W1:Y:S01]  /*1d20*/  LDCU.64 UR4, c[0x0][0x388] ;  /* 0x00007100ff0477ac */ /* 0x000e620008000a00 */
[----:B0-----:R-:W-:Y:S01]  /*1d30*/  IMAD.SHL.U32 R5, R2, 0x20, RZ ;  /* 0x0000002002057824 */ /* 0x001fe200078e00ff */
[C-C-:B------:R-:W-:Y:S01]  /*1d40*/  SHF.R.U64 R31, R38.reuse, 0x10, R39.reuse ;  /* 0x00000010261f7819 */ /* 0x140fe20000001227 */
[----:B------:R-:W-:Y:S01]  /*1d50*/  IMAD.MOV.U32 R0, RZ, RZ, 0x1 ;  /* 0x00000001ff007424 */ /* 0x000fe200078e00ff */
[----:B------:R-:W0:Y:S01]  /*1d60*/  LDCU.128 UR8, c[0x0][0x390] ;  /* 0x00007200ff0877ac */ /* 0x000e220008000c00 */
[--C-:B------:R-:W-:Y:S01]  /*1d70*/  SHF.R.U64 R29, R38, 0x8, R39.reuse ;  /* 0x00000008261d7819 */ /* 0x100fe20000001227 */
[----:B------:R-:W-:Y:S01]  /*1d80*/  IMAD R26, R2, 0x14, RZ ;  /* 0x00000014021a7824 */ /* 0x000fe200078e02ff */
[--C-:B------:R-:W-:Y:S02]  /*1d90*/  SHF.R.U64 R41, R38, 0x18, R39.reuse ;  /* 0x0000001826297819 */ /* 0x100fe40000001227 */
[--C-:B------:R-:W-:Y:S02]  /*1da0*/  SHF.R.U32.HI R43, RZ, 0x8, R39.reuse ;  /* 0x00000008ff2b7819 */ /* 0x100fe40000011627 */
[----:B------:R-:W-:-:S02]  /*1db0*/  SHF.R.U32.HI R45, RZ, 0x10, R39 ;  /* 0x00000010ff2d7819 */ /* 0x000fc40000011627 */
[----:B------:R-:W-:Y:S02]  /*1dc0*/  SHF.R.U32.HI R47, RZ, 0x18, R39 ;  /* 0x00000018ff2f7819 */ /* 0x000fe40000011627 */
[--C-:B------:R-:W-:Y:S02]  /*1dd0*/  SHF.R.U64 R49, R32, 0x10, R33.reuse ;  /* 0x0000001020317819 */ /* 0x100fe40000001221 */
[----:B------:R-:W-:Y:S02]  /*1de0*/  SHF.R.U32.HI R51, RZ, 0x10, R33 ;  /* 0x00000010ff337819 */ /* 0x000fe40000011621 */
[C---:B-1----:R-:W-:Y:S02]  /*1df0*/  IADD3 R24, P0, PT, R2.reuse, UR4, RZ ;  /* 0x0000000402187c10 */ /* 0x042fe4000ff1e0ff */
[----:B0-----:R-:W-:Y:S02]  /*1e00*/  IADD3 R6, P1, PT, R5, UR8, RZ ;  /* 0x0000000805067c10 */ /* 0x001fe4000ff3e0ff */
[----:B------:R-:W-:-:S02]  /*1e10*/  LEA.HI.X.SX32 R25, R2, UR5, 0x1, P0 ;  /* 0x0000000502197c11 */ /* 0x000fc400080f0eff */
[----:B------:R-:W-:Y:S02]  /*1e20*/  LEA.HI.X.SX32 R7, R5, UR9, 0x1, P1 ;  /* 0x0000000905077c11 */ /* 0x000fe400088f0eff */
[C---:B------:R-:W-:Y:S01]  /*1e30*/  IADD3 R4, P2, PT, R26.reuse, UR10, RZ ;  /* 0x0000000a1a047c10 */ /* 0x040fe2000ff5e0ff */
[----:B------:R0:W-:Y:S03]  /*1e40*/  STG.E.U8 desc[UR32][R24.64], R0 ;  /* 0x0000000018007986 */ /* 0x0001e6000c101120 */
[----:B------:R-:W-:Y:S01]  /*1e50*/  LEA.HI.X.SX32 R5, R26, UR11, 0x1, P2 ;  /* 0x0000000b1a057c11 */ /* 0x000fe200090f0eff */
[----:B------:R1:W-:Y:S04]  /*1e60*/  STG.E.U8 desc[UR32][R6.64+0x2], R31 ;  /* 0x0000021f06007986 */ /* 0x0003e8000c101120 */
[----:B------:R2:W-:Y:S01]  /*1e70*/  STG.E.U8 desc[UR32][R6.64+0x1], R29 ;  /* 0x0000011d06007986 */ /* 0x0005e2000c101120 */
[----:B0-----:R-:W-:-:S03]  /*1e80*/  SHF.R.U64 R25, R32, 0x8, R33 ;  /* 0x0000000820197819 */ /* 0x001fc60000001221 */
[----:B------:R0:W-:Y:S01]  /*1e90*/  STG.E.U8 desc[UR32][R6.64+0x3], R41 ;  /* 0x0000032906007986 */ /* 0x0001e2000c101120 */
[----:B-1----:R-:W-:-:S03]  /*1ea0*/  SHF.R.U32.HI R31, RZ, 0x8, R33 ;  /* 0x00000008ff1f7819 */ /* 0x002fc60000011621 */
[----:B------:R1:W-:Y:S01]  /*1eb0*/  STG.E.U8 desc[UR32][R6.64+0x5], R43 ;  /* 0x0000052b06007986 */ /* 0x0003e2000c101120 */
[----:B--2---:R-:W-:-:S03]  /*1ec0*/  SHF.R.U64 R29, R32, 0x18, R33 ;  /* 0x00000018201d7819 */ /* 0x004fc60000001221 */
[----:B------:R2:W-:Y:S04]  /*1ed0*/  STG.E.U8 desc[UR32][R6.64+0x4], R39 ;  /* 0x0000042706007986 */ /* 0x0005e8000c101120 */
[----:B------:R3:W-:Y:S01]  /*1ee0*/  STG.E.U8 desc[UR32][R6.64+0x9], R25 ;  /* 0x0000091906007986 */ /* 0x0007e2000c101120 */
[C-C-:B0-----:R-:W-:Y:S02]  /*1ef0*/  SHF.R.U64 R41, R34.reuse, 0x8, R35.reuse ;  /* 0x0000000822297819 */ /* 0x141fe40000001223 */
[----:B-1----:R-:W-:Y:S01]  /*1f00*/  SHF.R.U64 R43, R34, 0x10, R35 ;  /* 0x00000010222b7819 */ /* 0x002fe20000001223 */
[----:B------:R0:W-:Y:S01]  /*1f10*/  STG.E.U8 desc[UR32][R6.64+0x6], R45 ;  /* 0x0000062d06007986 */ /* 0x0001e2000c101120 */
[----:B--2---:R-:W-:-:S03]  /*1f20*/  SHF.R.U32.HI R39, RZ, 0x18, R33 ;  /* 0x00000018ff277819 */ /* 0x004fc60000011621 */
[----:B------:R1:W-:Y:S01]  /*1f30*/  STG.E.U8 desc[UR32][R6.64+0x7], R47 ;  /* 0x0000072f06007986 */ /* 0x0003e2000c101120 */
[----:B---3--:R-:W-:-:S03]  /*1f40*/  SHF.R.U64 R25, R34, 0x18, R35 ;  /* 0x0000001822197819 */ /* 0x008fc60000001223 */
[----:B------:R2:W-:Y:S04]  /*1f50*/  STG.E.U8 desc[UR32][R6.64+0xb], R29 ;  /* 0x00000b1d06007986 */ /* 0x0005e8000c101120 */
[----:B------:R3:W-:Y:S01]  /*1f60*/  STG.E.U8 desc[UR32][R6.64+0xd], R31 ;  /* 0x00000d1f06007986 */ /* 0x0007e2000c101120 */
[----:B0-----:R-:W-:-:S03]  /*1f70*/  SHF.R.U32.HI R45, RZ, 0x10, R35 ;  /* 0x00000010ff2d7819 */ /* 0x001fc60000011623 */
[----:B------:R0:W-:Y:S01]  /*1f80*/  STG.E.U8 desc[UR32][R6.64+0xc], R33 ;  /* 0x00000c2106007986 */ /* 0x0001e2000c101120 */
[----:B-1----:R-:W-:-:S03]  /*1f90*/  SHF.R.U64 R47, R36, 0x10, R37 ;  /* 0x00000010242f7819 */ /* 0x002fc60000001225 */
[----:B------:R1:W-:Y:S01]  /*1fa0*/  STG.E.U8 desc[UR32][R6.64+0xf], R39 ;  /* 0x00000f2706007986 */ /* 0x0003e2000c101120 */
[----:B--2---:R-:W-:-:S03]  /*1fb0*/  SHF.R.U32.HI R29, RZ, 0x8, R35 ;  /* 0x00000008ff1d7819 */ /* 0x004fc60000011623 */
[----:B------:R2:W-:Y:S01]  /*1fc0*/  STG.E.U8 desc[UR32][R6.64+0x12], R43 ;  /* 0x0000122b06007986 */ /* 0x0005e2000c101120 */
[----:B---3--:R-:W-:-:S03]  /*1fd0*/  SHF.R.U32.HI R31, RZ, 0x18, R35 ;  /* 0x00000018ff1f7819 */ /* 0x008fc60000011623 */
[----:B------:R3:W-:Y:S01]  /*1fe0*/  STG.E.U8 desc[UR32][R6.64+0x11], R41 ;  /* 0x0000112906007986 */ /* 0x0007e2000c101120 */
[----:B0-----:R-:W-:-:S03]  /*1ff0*/  SHF.R.U64 R33, R36, 0x8, R37 ;  /* 0x0000000824217819 */ /* 0x001fc60000001225 */
[----:B------:R0:W-:Y:S01]  /*2000*/  STG.E.U8 desc[UR32][R6.64+0x13], R25 ;  /* 0x0000131906007986 */ /* 0x0001e2000c101120 */
[--C-:B-1----:R-:W-:Y:S02]  /*2010*/  SHF.R.U32.HI R39, RZ, 0x8, R37.reuse ;  /* 0x00000008ff277819 */ /* 0x102fe40000011625 */
[--C-:B--2---:R-:W-:Y:S01]  /*2020*/  SHF.R.U32.HI R43, RZ, 0x18, R37.reuse ;  /* 0x00000018ff2b7819 */ /* 0x104fe20000011625 */
[----:B------:R-:W-:Y:S01]  /*2030*/  STG.E.U8 desc[UR32][R6.64], R38 ;  /* 0x0000002606007986 */ /* 0x000fe2000c101120 */
[----:B---3--:R-:W-:-:S03]  /*2040*/  SHF.R.U32.HI R41, RZ, 0x10, R37 ;  /* 0x00000010ff297819 */ /* 0x008fc60000011625 */
[----:B------:R-:W-:Y:S01]  /*2050*/  STG.E.U8 desc[UR32][R6.64+0xa], R49 ;  /* 0x00000a3106007986 */ /* 0x000fe2000c101120 */
[----:B0-----:R-:W-:-:S03]  /*2060*/  SHF.R.U64 R25, R36, 0x18, R37 ;  /* 0x0000001824197819 */ /* 0x001fc60000001225 */
[----:B------:R-:W-:Y:S04]  /*2070*/  STG.E.U8 desc[UR32][R6.64+0x8], R32 ;  /* 0x0000082006007986 */ /* 0x000fe8000c101120 */
        /* <DEDUP_REMOVED lines=33> */
[----:B------:R-:W-:Y:S01]  /*2290*/  STG.E.U8 desc[UR32][R4.64+0x13], R10 ;  /* 0x0000130a04007986 */ /* 0x000fe2000c101120 */
[----:B------:R-:W-:Y:S05]  /*22a0*/  EXIT ;  /* 0x000000000000794d */ /* 0x000fea0003800000 */
.L_x_8:
[----:B------:R-:W-:Y:S05]  /*22b0*/  BRA.U UP0, `(.L_x_10) ;  /* 0xffffffe1000c7547 */ /* 0x000fea000b83ffff */
[----:B-1----:R-:W-:Y:S05]  /*22c0*/  EXIT ;  /* 0x000000000000794d */ /* 0x002fea0003800000 */
.L_x_11:
        /* <DEDUP_REMOVED lines=11> */
.L_x_13:


//--------------------- .nv.shared.reserved.0     --------------------------
	.section	.nv.shared.reserved.0,"aw",@nobits
	.weak		__nv_reservedSMEM_offset_0_alias
	.size		__nv_reservedSMEM_offset_0_alias, 0, 64
	.other		__nv_reservedSMEM_offset_0_alias,@"STO_CUDA_RESERVED_SHARED STV_DEFAULT"
__nv_reservedSMEM_offset_0_alias:
	.zero		0
	.zero		64


//--------------------- .nv.constant0.vanity_evm_benchmark --------------------------
	.section	.nv.constant0.vanity_evm_benchmark,"a",@progbits
	.sectionflags	@""
	.align	4
.nv.constant0.vanity_evm_benchmark:
	.zero		916


//--------------------- .nv.constant0.vanity_evm_search --------------------------
	.section	.nv.constant0.vanity_evm_search,"a",@progbits
	.sectionflags	@""
	.align	4
.nv.constant0.vanity_evm_search:
	.zero		944


//--------------------- SYMBOLS --------------------------

	.type		.nv.reservedSmem.offset0,@object
	.size		.nv.reservedSmem.offset0,0x4
